	.target	sm_90a

	.elftype	@"ET_EXEC"


//--------------------- .note.nv.tkinfo           --------------------------
	.section	.note.nv.tkinfo,"",@"SHT_NOTE"
	.sectionflags	@"SHF_NOTE_NV_TKINFO"
	.tkinfo
        /*0018*/ 	.word	0x00000002
        /*0030*/ 	.string	""
        /*0030*/ 	.string	"ptxas"
        /*0030*/ 	.string	"Cuda compilation tools, release 13.0, V13.0.88"
        /*0030*/ 	.string	"Build cuda_13.0.r13.0/compiler.36424714_0"
        /*0030*/ 	.string	"-arch sm_90a -m 64 "



//--------------------- .note.nv.cuinfo           --------------------------
	.section	.note.nv.cuinfo,"",@"SHT_NOTE"
	.sectionflags	@"SHF_NOTE_NV_CUINFO"
        /*0018*/ 	.short	0x0002
        /*001a*/ 	.short	0x005a
        /*001c*/ 	.short	0x0082
	.zero		2


//--------------------- .nv.info                  --------------------------
	.section	.nv.info,"",@"SHT_CUDA_INFO"
	.align	4


	//----- nvinfo : EIATTR_REGCOUNT
	.align		4
        /*0000*/ 	.byte	0x04, 0x2f
        /*0002*/ 	.short	(.L_15 - .L_14)
	.align		4
.L_14:
        /*0004*/ 	.word	index@(_ZN7cutlass13device_kernelINS_4gemm6kernel13GemmUniversalIN4cute5tupleIJiiiiEEENS1_10collective13CollectiveMmaINS1_34MainloopSm90TmaGmmaWarpSpecializedILi5ENS5_IJNS4_1CILi1EEESB_SB_EEENS1_32KernelTmaWarpSpecializedPingpongEEENS5_IJNSA_ILi64EEESF_NSA_ILi128EEEEEENS_6half_tENS5_IJlSB_lEEESI_SJ_NS4_8TiledMMAINS4_8MMA_AtomIJNS4_4SM904GMMA25MMA_64x64x16_F32F16F16_SSILNSN_5MajorE0ELSP_0ELNSN_7ScaleInE1ELSQ_1EEEEEENS4_6LayoutISC_NS5_IJNSA_ILi0EEESU_SU_EEEEENS5_IJNS4_10UnderscoreESX_SX_EEEEENS4_13SM90_TMA_LOADENS4_14ComposedLayoutINS4_7SwizzleILi3ELi4ELi3EEENS4_18smem_ptr_flag_bitsILi16EEENST_INS5_IJNSA_ILi8EEESF_EEENS5_IJSF_SB_EEEEEEEvNS4_8identityES10_S1A_vS1B_EENS_8epilogue10collective6detail29Sm90TmaWarpSpecializedAdapterINS1E_15DefaultEpilogueISI_SJ_SJ_NS1D_6thread17LinearCombinationISI_Li1EffLNS1I_9ScaleType4KindE0ELNS_15FloatRoundStyleE2ESI_EENS1_15EpilogueDefaultEEEEEvvEEEEvNT_6ParamsE)
        /*0008*/ 	.word	0x000000a8


	//----- nvinfo : EIATTR_FRAME_SIZE
	.align		4
.L_15:
        /*000c*/ 	.byte	0x04, 0x11
        /*000e*/ 	.short	(.L_17 - .L_16)
	.align		4
.L_16:
        /*0010*/ 	.word	index@(_ZN7cutlass13device_kernelINS_4gemm6kernel13GemmUniversalIN4cute5tupleIJiiiiEEENS1_10collective13CollectiveMmaINS1_34MainloopSm90TmaGmmaWarpSpecializedILi5ENS5_IJNS4_1CILi1EEESB_SB_EEENS1_32KernelTmaWarpSpecializedPingpongEEENS5_IJNSA_ILi64EEESF_NSA_ILi128EEEEEENS_6half_tENS5_IJlSB_lEEESI_SJ_NS4_8TiledMMAINS4_8MMA_AtomIJNS4_4SM904GMMA25MMA_64x64x16_F32F16F16_SSILNSN_5MajorE0ELSP_0ELNSN_7ScaleInE1ELSQ_1EEEEEENS4_6LayoutISC_NS5_IJNSA_ILi0EEESU_SU_EEEEENS5_IJNS4_10UnderscoreESX_SX_EEEEENS4_13SM90_TMA_LOADENS4_14ComposedLayoutINS4_7SwizzleILi3ELi4ELi3EEENS4_18smem_ptr_flag_bitsILi16EEENST_INS5_IJNSA_ILi8EEESF_EEENS5_IJSF_SB_EEEEEEEvNS4_8identityES10_S1A_vS1B_EENS_8epilogue10collective6detail29Sm90TmaWarpSpecializedAdapterINS1E_15DefaultEpilogueISI_SJ_SJ_NS1D_6thread17LinearCombinationISI_Li1EffLNS1I_9ScaleType4KindE0ELNS_15FloatRoundStyleE2ESI_EENS1_15EpilogueDefaultEEEEEvvEEEEvNT_6ParamsE)
        /*0014*/ 	.word	0x00000008


	//----- nvinfo : EIATTR_MIN_STACK_SIZE
	.align		4
.L_17:
        /*0018*/ 	.byte	0x04, 0x12
        /*001a*/ 	.short	(.L_19 - .L_18)
	.align		4
.L_18:
        /*001c*/ 	.word	index@(_ZN7cutlass13device_kernelINS_4gemm6kernel13GemmUniversalIN4cute5tupleIJiiiiEEENS1_10collective13CollectiveMmaINS1_34MainloopSm90TmaGmmaWarpSpecializedILi5ENS5_IJNS4_1CILi1EEESB_SB_EEENS1_32KernelTmaWarpSpecializedPingpongEEENS5_IJNSA_ILi64EEESF_NSA_ILi128EEEEEENS_6half_tENS5_IJlSB_lEEESI_SJ_NS4_8TiledMMAINS4_8MMA_AtomIJNS4_4SM904GMMA25MMA_64x64x16_F32F16F16_SSILNSN_5MajorE0ELSP_0ELNSN_7ScaleInE1ELSQ_1EEEEEENS4_6LayoutISC_NS5_IJNSA_ILi0EEESU_SU_EEEEENS5_IJNS4_10UnderscoreESX_SX_EEEEENS4_13SM90_TMA_LOADENS4_14ComposedLayoutINS4_7SwizzleILi3ELi4ELi3EEENS4_18smem_ptr_flag_bitsILi16EEENST_INS5_IJNSA_ILi8EEESF_EEENS5_IJSF_SB_EEEEEEEvNS4_8identityES10_S1A_vS1B_EENS_8epilogue10collective6detail29Sm90TmaWarpSpecializedAdapterINS1E_15DefaultEpilogueISI_SJ_SJ_NS1D_6thread17LinearCombinationISI_Li1EffLNS1I_9ScaleType4KindE0ELNS_15FloatRoundStyleE2ESI_EENS1_15EpilogueDefaultEEEEEvvEEEEvNT_6ParamsE)
        /*0020*/ 	.word	0x00000008
.L_19:


//--------------------- .nv.compat                --------------------------
	.section	.nv.compat,"",@"SHT_CUDA_COMPAT_INFO"
	.align	4
        /*0000*/ 	.byte	0x02, 0x09, 0x01, 0x00, 0x02, 0x02, 0x04, 0x00, 0x02, 0x05, 0x05, 0x00, 0x03, 0x07, 0x01, 0x01
        /*0010*/ 	.byte	0x02, 0x03, 0x01, 0x00, 0x02, 0x06, 0x01, 0x00, 0x04, 0x0b, 0x08, 0x00, 0x00, 0x00, 0x00, 0x00
        /*0020*/ 	.byte	0x00, 0x00, 0x00, 0x00


//--------------------- .nv.info._ZN7cutlass13device_kernelINS_4gemm6kernel13GemmUniversalIN4cute5tupleIJiiiiEEENS1_10collective13CollectiveMmaINS1_34MainloopSm90TmaGmmaWarpSpecializedILi5ENS5_IJNS4_1CILi1EEESB_SB_EEENS1_32KernelTmaWarpSpecializedPingpongEEENS5_IJNSA_ILi64EEESF_NSA_ILi128EEEEEENS_6half_tENS5_IJlSB_lEEESI_SJ_NS4_8TiledMMAINS4_8MMA_AtomIJNS4_4SM904GMMA25MMA_64x64x16_F32F16F16_SSILNSN_5MajorE0ELSP_0ELNSN_7ScaleInE1ELSQ_1EEEEEENS4_6LayoutISC_NS5_IJNSA_ILi0EEESU_SU_EEEEENS5_IJNS4_10UnderscoreESX_SX_EEEEENS4_13SM90_TMA_LOADENS4_14ComposedLayoutINS4_7SwizzleILi3ELi4ELi3EEENS4_18smem_ptr_flag_bitsILi16EEENST_INS5_IJNSA_ILi8EEESF_EEENS5_IJSF_SB_EEEEEEEvNS4_8identityES10_S1A_vS1B_EENS_8epilogue10collective6detail29Sm90TmaWarpSpecializedAdapterINS1E_15DefaultEpilogueISI_SJ_SJ_NS1D_6thread17LinearCombinationISI_Li1EffLNS1I_9ScaleType4KindE0ELNS_15FloatRoundStyleE2ESI_EENS1_15EpilogueDefaultEEEEEvvEEEEvNT_6ParamsE --------------------------
	.section	.nv.info._ZN7cutlass13device_kernelINS_4gemm6kernel13GemmUniversalIN4cute5tupleIJiiiiEEENS1_10collective13CollectiveMmaINS1_34MainloopSm90TmaGmmaWarpSpecializedILi5ENS5_IJNS4_1CILi1EEESB_SB_EEENS1_32KernelTmaWarpSpecializedPingpongEEENS5_IJNSA_ILi64EEESF_NSA_ILi128EEEEEENS_6half_tENS5_IJlSB_lEEESI_SJ_NS4_8TiledMMAINS4_8MMA_AtomIJNS4_4SM904GMMA25MMA_64x64x16_F32F16F16_SSILNSN_5MajorE0ELSP_0ELNSN_7ScaleInE1ELSQ_1EEEEEENS4_6LayoutISC_NS5_IJNSA_ILi0EEESU_SU_EEEEENS5_IJNS4_10UnderscoreESX_SX_EEEEENS4_13SM90_TMA_LOADENS4_14ComposedLayoutINS4_7SwizzleILi3ELi4ELi3EEENS4_18smem_ptr_flag_bitsILi16EEENST_INS5_IJNSA_ILi8EEESF_EEENS5_IJSF_SB_EEEEEEEvNS4_8identityES10_S1A_vS1B_EENS_8epilogue10collective6detail29Sm90TmaWarpSpecializedAdapterINS1E_15DefaultEpilogueISI_SJ_SJ_NS1D_6thread17LinearCombinationISI_Li1EffLNS1I_9ScaleType4KindE0ELNS_15FloatRoundStyleE2ESI_EENS1_15EpilogueDefaultEEEEEvvEEEEvNT_6ParamsE,"",@"SHT_CUDA_INFO"
	.sectionflags	@""
	.align	4


	//----- nvinfo : EIATTR_CUDA_API_VERSION
	.align		4
        /*0000*/ 	.byte	0x04, 0x37
        /*0002*/ 	.short	(.L_21 - .L_20)
.L_20:
        /*0004*/ 	.word	0x00000082


	//----- nvinfo : EIATTR_KPARAM_INFO
	.align		4
.L_21:
        /*0008*/ 	.byte	0x04, 0x17
        /*000a*/ 	.short	(.L_23 - .L_22)
.L_22:
        /*000c*/ 	.word	0x00000000
        /*0010*/ 	.short	0x0000
        /*0012*/ 	.short	0x0070
        /*0014*/ 	.byte	0x00, 0xf0, 0x01, 0x10


	//----- nvinfo : EIATTR_SPARSE_MMA_MASK
	.align		4
.L_23:
        /*0018*/ 	.byte	0x03, 0x50
        /*001a*/ 	.short	0x0000


	//----- nvinfo : EIATTR_MAXREG_COUNT
	.align		4
        /*001c*/ 	.byte	0x03, 0x1b
        /*001e*/ 	.short	0x00a8


	//----- nvinfo : EIATTR_NUM_BARRIERS
	.align		4
        /*0020*/ 	.byte	0x02, 0x4c
        /*0022*/ 	.byte	0x01
	.zero		1


	//----- nvinfo : EIATTR_EXTERNS
	.align		4
        /*0024*/ 	.byte	0x04, 0x0f
        /*0026*/ 	.short	(.L_25 - .L_24)


	//   ....[0]....
	.align		4
.L_24:
        /*0028*/ 	.word	index@(__assertfail)


	//----- nvinfo : EIATTR_ANNOTATIONS
	.align		4
.L_25:
        /*002c*/ 	.byte	0x04, 0x55
        /*002e*/ 	.short	(.L_27 - .L_26)


	//   ....[0]....
.L_26:
        /*0030*/ 	.word	0x00000001
        /*0034*/ 	.byte	0xf0, 0x0a, 0x00, 0x00, 0x01, 0x00, 0x00, 0x00, 0x10, 0x12, 0x00, 0x00, 0x01, 0x00, 0x00, 0x00
        /*0044*/ 	.byte	0x50, 0x46, 0x00, 0x00, 0x01, 0x00, 0x00, 0x00, 0xb0, 0x52, 0x00, 0x00


	//----- nvinfo : EIATTR_MERCURY_ISA_VERSION
	.align		4
.L_27:
        /*0050*/ 	.byte	0x03, 0x5f
        /*0052*/ 	.short	0x0101


	//----- nvinfo : EIATTR_INT_WARP_WIDE_INSTR_OFFSETS
	.align		4
        /*0054*/ 	.byte	0x04, 0x31
        /*0056*/ 	.short	(.L_29 - .L_28)


	//   ....[0]....
.L_28:
        /*0058*/ 	.word	0x00000410


	//   ....[1]....
        /*005c*/ 	.word	0x00000430


	//   ....[2]....
        /*0060*/ 	.word	0x000004b0


	//   ....[3]....
        /*0064*/ 	.word	0x000004c0


	//   ....[4]....
        /*0068*/ 	.word	0x000004d0


	//   ....[5]....
        /*006c*/ 	.word	0x000004f0


	//   ....[6]....
        /*0070*/ 	.word	0x00000580


	//   ....[7]....
        /*0074*/ 	.word	0x000005a0


	//----- nvinfo : EIATTR_COOP_GROUP_MASK_REGIDS
	.align		4
.L_29:
        /*0078*/ 	.byte	0x04, 0x29
        /*007a*/ 	.short	(.L_31 - .L_30)


	//   ....[0]....
.L_30:
        /*007c*/ 	.word	0xffffffff


	//   ....[1]....
        /*0080*/ 	.word	0xffffffff


	//   ....[2]....
        /*0084*/ 	.word	0xffffffff


	//   ....[3]....
        /*0088*/ 	.word	0xffffffff


	//   ....[4]....
        /*008c*/ 	.word	0xffffffff


	//   ....[5]....
        /*0090*/ 	.word	0xffffffff


	//----- nvinfo : EIATTR_COOP_GROUP_INSTR_OFFSETS
	.align		4
.L_31:
        /*0094*/ 	.byte	0x04, 0x28
        /*0096*/ 	.short	(.L_33 - .L_32)


	//   ....[0]....
.L_32:
        /*0098*/ 	.word	0x00000070


	//   ....[1]....
        /*009c*/ 	.word	0x00000080


	//   ....[2]....
        /*00a0*/ 	.word	0x00000140


	//   ....[3]....
        /*00a4*/ 	.word	0x000002f0


	//   ....[4]....
        /*00a8*/ 	.word	0x00000330


	//   ....[5]....
        /*00ac*/ 	.word	0x00000370


	//----- nvinfo : EIATTR_REG_RECONFIG
	.align		4
.L_33:
        /*00b0*/ 	.byte	0x01, 0x54
	.zero		2


	//----- nvinfo : EIATTR_SYSCALL_OFFSETS
	.align		4
        /*00b4*/ 	.byte	0x04, 0x46
        /*00b6*/ 	.short	(.L_35 - .L_34)


	//   ....[0]....
.L_34:
        /*00b8*/ 	.word	0x00001710


	//----- nvinfo : EIATTR_MBARRIER_INSTR_OFFSETS
	.align		4
.L_35:
        /*00bc*/ 	.byte	0x04, 0x39
        /*00be*/ 	.short	(.L_37 - .L_36)


	//   ....[0]....
.L_36:
        /*00c0*/ 	.word	0x00000240
        /*00c4*/ 	.word	0x000000ff
        /*00c8*/ 	.word	0x00000000
        /*00cc*/ 	.short	0x0100
        /*00ce*/ 	.byte	0x08
	.zero		1


	//   ....[1]....
        /*00d0*/ 	.word	0x00000250
        /*00d4*/ 	.word	0x000000ff
        /*00d8*/ 	.word	0x00000028
        /*00dc*/ 	.short	0x0100
        /*00de*/ 	.byte	0x08
	.zero		1


	//   ....[2]....
        /*00e0*/ 	.word	0x00000260
        /*00e4*/ 	.word	0x000000ff
        /*00e8*/ 	.word	0x00000008
        /*00ec*/ 	.short	0x0100
        /*00ee*/ 	.byte	0x08
	.zero		1


	//   ....[3]....
        /*00f0*/ 	.word	0x00000270
        /*00f4*/ 	.word	0x000000ff
        /*00f8*/ 	.word	0x00000030
        /*00fc*/ 	.short	0x0100
        /*00fe*/ 	.byte	0x08
	.zero		1


	//   ....[4]....
        /*0100*/ 	.word	0x00000280
        /*0104*/ 	.word	0x000000ff
        /*0108*/ 	.word	0x00000010
        /*010c*/ 	.short	0x0100
        /*010e*/ 	.byte	0x08
	.zero		1


	//   ....[5]....
        /*0110*/ 	.word	0x00000290
        /*0114*/ 	.word	0x000000ff
        /*0118*/ 	.word	0x00000038
        /*011c*/ 	.short	0x0100
        /*011e*/ 	.byte	0x08
	.zero		1


	//   ....[6]....
        /*0120*/ 	.word	0x000002a0
        /*0124*/ 	.word	0x000000ff
        /*0128*/ 	.word	0x00000018
        /*012c*/ 	.short	0x0100
        /*012e*/ 	.byte	0x08
	.zero		1


	//   ....[7]....
        /*0130*/ 	.word	0x000002b0
        /*0134*/ 	.word	0x000000ff
        /*0138*/ 	.word	0x00000040
        /*013c*/ 	.short	0x0100
        /*013e*/ 	.byte	0x08
	.zero		1


	//   ....[8]....
        /*0140*/ 	.word	0x000002c0
        /*0144*/ 	.word	0x000000ff
        /*0148*/ 	.word	0x00000020
        /*014c*/ 	.short	0x0100
        /*014e*/ 	.byte	0x08
	.zero		1


	//   ....[9]....
        /*0150*/ 	.word	0x000002d0
        /*0154*/ 	.word	0x000000ff
        /*0158*/ 	.word	0x00000048
        /*015c*/ 	.short	0x0100
        /*015e*/ 	.byte	0x08
	.zero		1


	//   ....[10]....
        /*0160*/ 	.word	0x000005e0
        /*0164*/ 	.word	0x000000ff
        /*0168*/ 	.word	0x00000080
        /*016c*/ 	.short	0x0100
        /*016e*/ 	.byte	0x08
	.zero		1


	//   ....[11]....
        /*0170*/ 	.word	0x00000650
        /*0174*/ 	.word	0x000000ff
        /*0178*/ 	.word	0x00000088
        /*017c*/ 	.short	0x0100
        /*017e*/ 	.byte	0x08
	.zero		1


	//   ....[12]....
        /*0180*/ 	.word	0x00000670
        /*0184*/ 	.word	0x000000ff
        /*0188*/ 	.word	0x00000060
        /*018c*/ 	.short	0x0100
        /*018e*/ 	.byte	0x09
	.zero		1


	//   ....[13]....
        /*0190*/ 	.word	0x00000680
        /*0194*/ 	.word	0x000000ff
        /*0198*/ 	.word	0x00000068
        /*019c*/ 	.short	0x0100
        /*019e*/ 	.byte	0x09
	.zero		1


	//   ....[14]....
        /*01a0*/ 	.word	0x00000690
        /*01a4*/ 	.word	0x000000ff
        /*01a8*/ 	.word	0x00000070
        /*01ac*/ 	.short	0x0100
        /*01ae*/ 	.byte	0x09
	.zero		1


	//   ....[15]....
        /*01b0*/ 	.word	0x000006a0
        /*01b4*/ 	.word	0x000000ff
        /*01b8*/ 	.word	0x00000078
        /*01bc*/ 	.short	0x0100
        /*01be*/ 	.byte	0x09
	.zero		1


	//   ....[16]....
        /*01c0*/ 	.word	0x000015d0
        /*01c4*/ 	.word	0x000000ff
        /*01c8*/ 	.word	0xfffffff8
        /*01cc*/ 	.short	0x010a
        /*01ce*/ 	.byte	0x2b
	.zero		1


	//   ....[17]....
        /*01d0*/ 	.word	0x00001790
        /*01d4*/ 	.word	0x00000003
        /*01d8*/ 	.word	0x00000000
        /*01dc*/ 	.short	0x010a
        /*01de*/ 	.byte	0x3f
	.zero		1


	//   ....[18]....
        /*01e0*/ 	.word	0x000017d0
        /*01e4*/ 	.word	0x00000003
        /*01e8*/ 	.word	0x00000000
        /*01ec*/ 	.short	0x010a
        /*01ee*/ 	.byte	0x3f
	.zero		1


	//   ....[19]....
        /*01f0*/ 	.word	0x00001c90
        /*01f4*/ 	.word	0x000000ff
        /*01f8*/ 	.word	0x00000000
        /*01fc*/ 	.short	0x010a
        /*01fe*/ 	.byte	0x04
	.zero		1


	//   ....[20]....
        /*0200*/ 	.word	0x00001cd0
        /*0204*/ 	.word	0x000000ff
        /*0208*/ 	.word	0x00000000
        /*020c*/ 	.short	0x010a
        /*020e*/ 	.byte	0x04
	.zero		1


	//   ....[21]....
        /*0210*/ 	.word	0x000020f0
        /*0214*/ 	.word	0x000000ff
        /*0218*/ 	.word	0x00000000
        /*021c*/ 	.short	0x0101
        /*021e*/ 	.byte	0x04
	.zero		1


	//   ....[22]....
        /*0220*/ 	.word	0x000021f0
        /*0224*/ 	.word	0x00000003
        /*0228*/ 	.word	0x00000000
        /*022c*/ 	.short	0x0101
        /*022e*/ 	.byte	0x30
	.zero		1


	//   ....[23]....
        /*0230*/ 	.word	0x000022c0
        /*0234*/ 	.word	0x000000ff
        /*0238*/ 	.word	0x00000000
        /*023c*/ 	.short	0x0101
        /*023e*/ 	.byte	0x06
	.zero		1


	//   ....[24]....
        /*0240*/ 	.word	0x00002330
        /*0244*/ 	.word	0x000000ff
        /*0248*/ 	.word	0x00000008
        /*024c*/ 	.short	0x010a
        /*024e*/ 	.byte	0x2b
	.zero		1


	//   ....[25]....
        /*0250*/ 	.word	0x00004690
        /*0254*/ 	.word	0x00000000
        /*0258*/ 	.word	0x00000000
        /*025c*/ 	.short	0x0101
        /*025e*/ 	.byte	0x30
	.zero		1


	//   ....[26]....
        /*0260*/ 	.word	0x00004f80
        /*0264*/ 	.word	0x0000000b
        /*0268*/ 	.word	0x00000028
        /*026c*/ 	.short	0x010a
        /*026e*/ 	.byte	0x3f
	.zero		1


	//   ....[27]....
        /*0270*/ 	.word	0x000053e0
        /*0274*/ 	.word	0x00000006
        /*0278*/ 	.word	0x00000088
        /*027c*/ 	.short	0x0101
        /*027e*/ 	.byte	0x3f
	.zero		1


	//   ....[28]....
        /*0280*/ 	.word	0x00005b00
        /*0284*/ 	.word	0x00000007
        /*0288*/ 	.word	0x00000000
        /*028c*/ 	.short	0x010a
        /*028e*/ 	.byte	0x3f
	.zero		1


	//   ....[29]....
        /*0290*/ 	.word	0x00005b80
        /*0294*/ 	.word	0x00000006
        /*0298*/ 	.word	0x00000000
        /*029c*/ 	.short	0x010a
        /*029e*/ 	.byte	0x3f
	.zero		1


	//   ....[30]....
        /*02a0*/ 	.word	0x00005c10
        /*02a4*/ 	.word	0x00000007
        /*02a8*/ 	.word	0x00000000
        /*02ac*/ 	.short	0x010a
        /*02ae*/ 	.byte	0x3f
	.zero		1


	//   ....[31]....
        /*02b0*/ 	.word	0x00005ca0
        /*02b4*/ 	.word	0x00000006
        /*02b8*/ 	.word	0x00000000
        /*02bc*/ 	.short	0x010a
        /*02be*/ 	.byte	0x3f
	.zero		1


	//   ....[32]....
        /*02c0*/ 	.word	0x00005d30
        /*02c4*/ 	.word	0x00000005
        /*02c8*/ 	.word	0x00000000
        /*02cc*/ 	.short	0x010a
        /*02ce*/ 	.byte	0x3f
	.zero		1


	//   ....[33]....
        /*02d0*/ 	.word	0x00005da0
        /*02d4*/ 	.word	0x00000003
        /*02d8*/ 	.word	0xfffffff8
        /*02dc*/ 	.short	0x010a
        /*02de*/ 	.byte	0x3f
	.zero		1


	//   ....[34]....
        /*02e0*/ 	.word	0x00005df0
        /*02e4*/ 	.word	0x00000003
        /*02e8*/ 	.word	0x00000000
        /*02ec*/ 	.short	0x010a
        /*02ee*/ 	.byte	0x3f
	.zero		1


	//   ....[35]....
        /*02f0*/ 	.word	0x00005e50
        /*02f4*/ 	.word	0x00000004
        /*02f8*/ 	.word	0x00000000
        /*02fc*/ 	.short	0x010a
        /*02fe*/ 	.byte	0x3f
	.zero		1


	//   ....[36]....
        /*0300*/ 	.word	0x00005eb0
        /*0304*/ 	.word	0x00000003
        /*0308*/ 	.word	0x00000008
        /*030c*/ 	.short	0x010a
        /*030e*/ 	.byte	0x3f
	.zero		1


	//   ....[37]....
        /*0310*/ 	.word	0x00005f80
        /*0314*/ 	.word	0x0000000b
        /*0318*/ 	.word	0x00000028
        /*031c*/ 	.short	0x010a
        /*031e*/ 	.byte	0x3f
	.zero		1


	//   ....[38]....
        /*0320*/ 	.word	0x00006050
        /*0324*/ 	.word	0x00000007
        /*0328*/ 	.word	0x00000000
        /*032c*/ 	.short	0x010a
        /*032e*/ 	.byte	0x3f
	.zero		1


	//   ....[39]....
        /*0330*/ 	.word	0x000060a0
        /*0334*/ 	.word	0x00000006
        /*0338*/ 	.word	0x00000000
        /*033c*/ 	.short	0x010a
        /*033e*/ 	.byte	0x3f
	.zero		1


	//   ....[40]....
        /*0340*/ 	.word	0x000060f0
        /*0344*/ 	.word	0x00000007
        /*0348*/ 	.word	0x00000000
        /*034c*/ 	.short	0x010a
        /*034e*/ 	.byte	0x3f
	.zero		1


	//   ....[41]....
        /*0350*/ 	.word	0x00006140
        /*0354*/ 	.word	0x00000006
        /*0358*/ 	.word	0x00000000
        /*035c*/ 	.short	0x010a
        /*035e*/ 	.byte	0x3f
	.zero		1


	//----- nvinfo : EIATTR_NUM_MBARRIERS
	.align		4
.L_37:
        /*0360*/ 	.byte	0x03, 0x38
        /*0362*/ 	.short	0x0010


	//----- nvinfo : EIATTR_EXIT_INSTR_OFFSETS
	.align		4
        /*0364*/ 	.byte	0x04, 0x1c
        /*0366*/ 	.short	(.L_39 - .L_38)


	//   ....[0]....
.L_38:
        /*0368*/ 	.word	0x000011a0


	//   ....[1]....
        /*036c*/ 	.word	0x00001200


	//   ....[2]....
        /*0370*/ 	.word	0x00004cb0


	//   ....[3]....
        /*0374*/ 	.word	0x00004ce0


	//   ....[4]....
        /*0378*/ 	.word	0x00005d80


	//----- nvinfo : EIATTR_MAX_THREADS
	.align		4
.L_39:
        /*037c*/ 	.byte	0x04, 0x05
        /*037e*/ 	.short	(.L_41 - .L_40)
.L_40:
        /*0380*/ 	.word	0x00000180
        /*0384*/ 	.word	0x00000001
        /*0388*/ 	.word	0x00000001


	//----- nvinfo : EIATTR_CRS_STACK_SIZE
	.align		4
.L_41:
        /*038c*/ 	.byte	0x04, 0x1e
        /*038e*/ 	.short	(.L_43 - .L_42)
.L_42:
        /*0390*/ 	.word	0x00000000


	//----- nvinfo : EIATTR_CBANK_PARAM_SIZE
	.align		4
.L_43:
        /*0394*/ 	.byte	0x03, 0x19
        /*0396*/ 	.short	0x0470


	//----- nvinfo : EIATTR_PARAM_CBANK
	.align		4
        /*0398*/ 	.byte	0x04, 0x0a
        /*039a*/ 	.short	(.L_45 - .L_44)
	.align		4
.L_44:
        /*039c*/ 	.word	index@(.nv.constant0._ZN7cutlass13device_kernelINS_4gemm6kernel13GemmUniversalIN4cute5tupleIJiiiiEEENS1_10collective13CollectiveMmaINS1_34MainloopSm90TmaGmmaWarpSpecializedILi5ENS5_IJNS4_1CILi1EEESB_SB_EEENS1_32KernelTmaWarpSpecializedPingpongEEENS5_IJNSA_ILi64EEESF_NSA_ILi128EEEEEENS_6half_tENS5_IJlSB_lEEESI_SJ_NS4_8TiledMMAINS4_8MMA_AtomIJNS4_4SM904GMMA25MMA_64x64x16_F32F16F16_SSILNSN_5MajorE0ELSP_0ELNSN_7ScaleInE1ELSQ_1EEEEEENS4_6LayoutISC_NS5_IJNSA_ILi0EEESU_SU_EEEEENS5_IJNS4_10UnderscoreESX_SX_EEEEENS4_13SM90_TMA_LOADENS4_14ComposedLayoutINS4_7SwizzleILi3ELi4ELi3EEENS4_18smem_ptr_flag_bitsILi16EEENST_INS5_IJNSA_ILi8EEESF_EEENS5_IJSF_SB_EEEEEEEvNS4_8identityES10_S1A_vS1B_EENS_8epilogue10collective6detail29Sm90TmaWarpSpecializedAdapterINS1E_15DefaultEpilogueISI_SJ_SJ_NS1D_6thread17LinearCombinationISI_Li1EffLNS1I_9ScaleType4KindE0ELNS_15FloatRoundStyleE2ESI_EENS1_15EpilogueDefaultEEEEEvvEEEEvNT_6ParamsE)
        /*03a0*/ 	.short	0x0210
        /*03a2*/ 	.short	0x0470


	//----- nvinfo : EIATTR_SW_WAR
	.align		4
.L_45:
        /*03a4*/ 	.byte	0x04, 0x36
        /*03a6*/ 	.short	(.L_47 - .L_46)
.L_46:
        /*03a8*/ 	.word	0x00000008
.L_47:


//--------------------- .nv.callgraph             --------------------------
	.section	.nv.callgraph,"",@"SHT_CUDA_CALLGRAPH"
	.align	4
	.sectionentsize	8
	.align		4
        /*0000*/ 	.word	0x00000000
	.align		4
        /*0004*/ 	.word	0xffffffff
	.align		4
        /*0008*/ 	.word	index@(_ZN7cutlass13device_kernelINS_4gemm6kernel13GemmUniversalIN4cute5tupleIJiiiiEEENS1_10collective13CollectiveMmaINS1_34MainloopSm90TmaGmmaWarpSpecializedILi5ENS5_IJNS4_1CILi1EEESB_SB_EEENS1_32KernelTmaWarpSpecializedPingpongEEENS5_IJNSA_ILi64EEESF_NSA_ILi128EEEEEENS_6half_tENS5_IJlSB_lEEESI_SJ_NS4_8TiledMMAINS4_8MMA_AtomIJNS4_4SM904GMMA25MMA_64x64x16_F32F16F16_SSILNSN_5MajorE0ELSP_0ELNSN_7ScaleInE1ELSQ_1EEEEEENS4_6LayoutISC_NS5_IJNSA_ILi0EEESU_SU_EEEEENS5_IJNS4_10UnderscoreESX_SX_EEEEENS4_13SM90_TMA_LOADENS4_14ComposedLayoutINS4_7SwizzleILi3ELi4ELi3EEENS4_18smem_ptr_flag_bitsILi16EEENST_INS5_IJNSA_ILi8EEESF_EEENS5_IJSF_SB_EEEEEEEvNS4_8identityES10_S1A_vS1B_EENS_8epilogue10collective6detail29Sm90TmaWarpSpecializedAdapterINS1E_15DefaultEpilogueISI_SJ_SJ_NS1D_6thread17LinearCombinationISI_Li1EffLNS1I_9ScaleType4KindE0ELNS_15FloatRoundStyleE2ESI_EENS1_15EpilogueDefaultEEEEEvvEEEEvNT_6ParamsE)
	.align		4
        /*000c*/ 	.word	index@(__assertfail)
	.align		4
        /*0010*/ 	.word	0x00000000
	.align		4
        /*0014*/ 	.word	0xfffffffe
	.align		4
        /*0018*/ 	.word	0x00000000
	.align		4
        /*001c*/ 	.word	0xfffffffd
	.align		4
        /*0020*/ 	.word	0x00000000
	.align		4
        /*0024*/ 	.word	0xfffffffc


//--------------------- .nv.constant4             --------------------------
	.section	.nv.constant4,"a",@progbits
	.align	8
	.align		8
.nv.constant4:
        /*0000*/ 	.dword	__assertfail
	.align		8
        /*0008*/ 	.dword	__unnamed_1
	.align		8
        /*0010*/ 	.dword	_ZN40_INTERNAL_7c012d49_4_k_cu_a25d49ff_224324cuda3std3__45__cpo5beginE
	.align		8
        /*0018*/ 	.dword	_ZN40_INTERNAL_7c012d49_4_k_cu_a25d49ff_224324cuda3std3__45__cpo3endE
	.align		8
        /*0020*/ 	.dword	_ZN40_INTERNAL_7c012d49_4_k_cu_a25d49ff_224324cuda3std3__45__cpo6cbeginE
	.align		8
        /*0028*/ 	.dword	_ZN40_INTERNAL_7c012d49_4_k_cu_a25d49ff_224324cuda3std3__45__cpo4cendE
	.align		8
        /*0030*/ 	.dword	_ZN40_INTERNAL_7c012d49_4_k_cu_a25d49ff_224324cuda3std3__442_GLOBAL__N__7c012d49_4_k_cu_a25d49ff_224326ignoreE
	.align		8
        /*0038*/ 	.dword	_ZN40_INTERNAL_7c012d49_4_k_cu_a25d49ff_224324cuda3std3__419piecewise_constructE
	.align		8
        /*0040*/ 	.dword	_ZN40_INTERNAL_7c012d49_4_k_cu_a25d49ff_224324cuda3std3__48in_placeE
	.align		8
        /*0048*/ 	.dword	_ZN40_INTERNAL_7c012d49_4_k_cu_a25d49ff_224324cuda3std6ranges3__45__cpo4swapE
	.align		8
        /*0050*/ 	.dword	_ZN40_INTERNAL_7c012d49_4_k_cu_a25d49ff_224324cuda3std6ranges3__45__cpo9iter_moveE
	.align		8
        /*0058*/ 	.dword	_ZN40_INTERNAL_7c012d49_4_k_cu_a25d49ff_224324cute7productE
	.align		8
        /*0060*/ 	.dword	_ZN40_INTERNAL_7c012d49_4_k_cu_a25d49ff_224324cute1_E
	.align		8
        /*0068*/ 	.dword	$str$22
	.align		8
        /*0070*/ 	.dword	$str$23


//--------------------- .text._ZN7cutlass13device_kernelINS_4gemm6kernel13GemmUniversalIN4cute5tupleIJiiiiEEENS1_10collective13CollectiveMmaINS1_34MainloopSm90TmaGmmaWarpSpecializedILi5ENS5_IJNS4_1CILi1EEESB_SB_EEENS1_32KernelTmaWarpSpecializedPingpongEEENS5_IJNSA_ILi64EEESF_NSA_ILi128EEEEEENS_6half_tENS5_IJlSB_lEEESI_SJ_NS4_8TiledMMAINS4_8MMA_AtomIJNS4_4SM904GMMA25MMA_64x64x16_F32F16F16_SSILNSN_5MajorE0ELSP_0ELNSN_7ScaleInE1ELSQ_1EEEEEENS4_6LayoutISC_NS5_IJNSA_ILi0EEESU_SU_EEEEENS5_IJNS4_10UnderscoreESX_SX_EEEEENS4_13SM90_TMA_LOADENS4_14ComposedLayoutINS4_7SwizzleILi3ELi4ELi3EEENS4_18smem_ptr_flag_bitsILi16EEENST_INS5_IJNSA_ILi8EEESF_EEENS5_IJSF_SB_EEEEEEEvNS4_8identityES10_S1A_vS1B_EENS_8epilogue10collective6detail29Sm90TmaWarpSpecializedAdapterINS1E_15DefaultEpilogueISI_SJ_SJ_NS1D_6thread17LinearCombinationISI_Li1EffLNS1I_9ScaleType4KindE0ELNS_15FloatRoundStyleE2ESI_EENS1_15EpilogueDefaultEEEEEvvEEEEvNT_6ParamsE --------------------------
	.section	.text._ZN7cutlass13device_kernelINS_4gemm6kernel13GemmUniversalIN4cute5tupleIJiiiiEEENS1_10collective13CollectiveMmaINS1_34MainloopSm90TmaGmmaWarpSpecializedILi5ENS5_IJNS4_1CILi1EEESB_SB_EEENS1_32KernelTmaWarpSpecializedPingpongEEENS5_IJNSA_ILi64EEESF_NSA_ILi128EEEEEENS_6half_tENS5_IJlSB_lEEESI_SJ_NS4_8TiledMMAINS4_8MMA_AtomIJNS4_4SM904GMMA25MMA_64x64x16_F32F16F16_SSILNSN_5MajorE0ELSP_0ELNSN_7ScaleInE1ELSQ_1EEEEEENS4_6LayoutISC_NS5_IJNSA_ILi0EEESU_SU_EEEEENS5_IJNS4_10UnderscoreESX_SX_EEEEENS4_13SM90_TMA_LOADENS4_14ComposedLayoutINS4_7SwizzleILi3ELi4ELi3EEENS4_18smem_ptr_flag_bitsILi16EEENST_INS5_IJNSA_ILi8EEESF_EEENS5_IJSF_SB_EEEEEEEvNS4_8identityES10_S1A_vS1B_EENS_8epilogue10collective6detail29Sm90TmaWarpSpecializedAdapterINS1E_15DefaultEpilogueISI_SJ_SJ_NS1D_6thread17LinearCombinationISI_Li1EffLNS1I_9ScaleType4KindE0ELNS_15FloatRoundStyleE2ESI_EENS1_15EpilogueDefaultEEEEEvvEEEEvNT_6ParamsE,"ax",@progbits
	.align	128
.text._ZN7cutlass13device_kernelINS_4gemm6kernel13GemmUniversalIN4cute5tupleIJiiiiEEENS1_10collective13CollectiveMmaINS1_34MainloopSm90TmaGmmaWarpSpecializedILi5ENS5_IJNS4_1CILi1EEESB_SB_EEENS1_32KernelTmaWarpSpecializedPingpongEEENS5_IJNSA_ILi64EEESF_NSA_ILi128EEEEEENS_6half_tENS5_IJlSB_lEEESI_SJ_NS4_8TiledMMAINS4_8MMA_AtomIJNS4_4SM904GMMA25MMA_64x64x16_F32F16F16_SSILNSN_5MajorE0ELSP_0ELNSN_7ScaleInE1ELSQ_1EEEEEENS4_6LayoutISC_NS5_IJNSA_ILi0EEESU_SU_EEEEENS5_IJNS4_10UnderscoreESX_SX_EEEEENS4_13SM90_TMA_LOADENS4_14ComposedLayoutINS4_7SwizzleILi3ELi4ELi3EEENS4_18smem_ptr_flag_bitsILi16EEENST_INS5_IJNSA_ILi8EEESF_EEENS5_IJSF_SB_EEEEEEEvNS4_8identityES10_S1A_vS1B_EENS_8epilogue10collective6detail29Sm90TmaWarpSpecializedAdapterINS1E_15DefaultEpilogueISI_SJ_SJ_NS1D_6thread17LinearCombinationISI_Li1EffLNS1I_9ScaleType4KindE0ELNS_15FloatRoundStyleE2ESI_EENS1_15EpilogueDefaultEEEEEvvEEEEvNT_6ParamsE:
        .type           _ZN7cutlass13device_kernelINS_4gemm6kernel13GemmUniversalIN4cute5tupleIJiiiiEEENS1_10collective13CollectiveMmaINS1_34MainloopSm90TmaGmmaWarpSpecializedILi5ENS5_IJNS4_1CILi1EEESB_SB_EEENS1_32KernelTmaWarpSpecializedPingpongEEENS5_IJNSA_ILi64EEESF_NSA_ILi128EEEEEENS_6half_tENS5_IJlSB_lEEESI_SJ_NS4_8TiledMMAINS4_8MMA_AtomIJNS4_4SM904GMMA25MMA_64x64x16_F32F16F16_SSILNSN_5MajorE0ELSP_0ELNSN_7ScaleInE1ELSQ_1EEEEEENS4_6LayoutISC_NS5_IJNSA_ILi0EEESU_SU_EEEEENS5_IJNS4_10UnderscoreESX_SX_EEEEENS4_13SM90_TMA_LOADENS4_14ComposedLayoutINS4_7SwizzleILi3ELi4ELi3EEENS4_18smem_ptr_flag_bitsILi16EEENST_INS5_IJNSA_ILi8EEESF_EEENS5_IJSF_SB_EEEEEEEvNS4_8identityES10_S1A_vS1B_EENS_8epilogue10collective6detail29Sm90TmaWarpSpecializedAdapterINS1E_15DefaultEpilogueISI_SJ_SJ_NS1D_6thread17LinearCombinationISI_Li1EffLNS1I_9ScaleType4KindE0ELNS_15FloatRoundStyleE2ESI_EENS1_15EpilogueDefaultEEEEEvvEEEEvNT_6ParamsE,@function
        .size           _ZN7cutlass13device_kernelINS_4gemm6kernel13GemmUniversalIN4cute5tupleIJiiiiEEENS1_10collective13CollectiveMmaINS1_34MainloopSm90TmaGmmaWarpSpecializedILi5ENS5_IJNS4_1CILi1EEESB_SB_EEENS1_32KernelTmaWarpSpecializedPingpongEEENS5_IJNSA_ILi64EEESF_NSA_ILi128EEEEEENS_6half_tENS5_IJlSB_lEEESI_SJ_NS4_8TiledMMAINS4_8MMA_AtomIJNS4_4SM904GMMA25MMA_64x64x16_F32F16F16_SSILNSN_5MajorE0ELSP_0ELNSN_7ScaleInE1ELSQ_1EEEEEENS4_6LayoutISC_NS5_IJNSA_ILi0EEESU_SU_EEEEENS5_IJNS4_10UnderscoreESX_SX_EEEEENS4_13SM90_TMA_LOADENS4_14ComposedLayoutINS4_7SwizzleILi3ELi4ELi3EEENS4_18smem_ptr_flag_bitsILi16EEENST_INS5_IJNSA_ILi8EEESF_EEENS5_IJSF_SB_EEEEEEEvNS4_8identityES10_S1A_vS1B_EENS_8epilogue10collective6detail29Sm90TmaWarpSpecializedAdapterINS1E_15DefaultEpilogueISI_SJ_SJ_NS1D_6thread17LinearCombinationISI_Li1EffLNS1I_9ScaleType4KindE0ELNS_15FloatRoundStyleE2ESI_EENS1_15EpilogueDefaultEEEEEvvEEEEvNT_6ParamsE,(.L_x_135 - _ZN7cutlass13device_kernelINS_4gemm6kernel13GemmUniversalIN4cute5tupleIJiiiiEEENS1_10collective13CollectiveMmaINS1_34MainloopSm90TmaGmmaWarpSpecializedILi5ENS5_IJNS4_1CILi1EEESB_SB_EEENS1_32KernelTmaWarpSpecializedPingpongEEENS5_IJNSA_ILi64EEESF_NSA_ILi128EEEEEENS_6half_tENS5_IJlSB_lEEESI_SJ_NS4_8TiledMMAINS4_8MMA_AtomIJNS4_4SM904GMMA25MMA_64x64x16_F32F16F16_SSILNSN_5MajorE0ELSP_0ELNSN_7ScaleInE1ELSQ_1EEEEEENS4_6LayoutISC_NS5_IJNSA_ILi0EEESU_SU_EEEEENS5_IJNS4_10UnderscoreESX_SX_EEEEENS4_13SM90_TMA_LOADENS4_14ComposedLayoutINS4_7SwizzleILi3ELi4ELi3EEENS4_18smem_ptr_flag_bitsILi16EEENST_INS5_IJNSA_ILi8EEESF_EEENS5_IJSF_SB_EEEEEEEvNS4_8identityES10_S1A_vS1B_EENS_8epilogue10collective6detail29Sm90TmaWarpSpecializedAdapterINS1E_15DefaultEpilogueISI_SJ_SJ_NS1D_6thread17LinearCombinationISI_Li1EffLNS1I_9ScaleType4KindE0ELNS_15FloatRoundStyleE2ESI_EENS1_15EpilogueDefaultEEEEEvvEEEEvNT_6ParamsE)
        .other          _ZN7cutlass13device_kernelINS_4gemm6kernel13GemmUniversalIN4cute5tupleIJiiiiEEENS1_10collective13CollectiveMmaINS1_34MainloopSm90TmaGmmaWarpSpecializedILi5ENS5_IJNS4_1CILi1EEESB_SB_EEENS1_32KernelTmaWarpSpecializedPingpongEEENS5_IJNSA_ILi64EEESF_NSA_ILi128EEEEEENS_6half_tENS5_IJlSB_lEEESI_SJ_NS4_8TiledMMAINS4_8MMA_AtomIJNS4_4SM904GMMA25MMA_64x64x16_F32F16F16_SSILNSN_5MajorE0ELSP_0ELNSN_7ScaleInE1ELSQ_1EEEEEENS4_6LayoutISC_NS5_IJNSA_ILi0EEESU_SU_EEEEENS5_IJNS4_10UnderscoreESX_SX_EEEEENS4_13SM90_TMA_LOADENS4_14ComposedLayoutINS4_7SwizzleILi3ELi4ELi3EEENS4_18smem_ptr_flag_bitsILi16EEENST_INS5_IJNSA_ILi8EEESF_EEENS5_IJSF_SB_EEEEEEEvNS4_8identityES10_S1A_vS1B_EENS_8epilogue10collective6detail29Sm90TmaWarpSpecializedAdapterINS1E_15DefaultEpilogueISI_SJ_SJ_NS1D_6thread17LinearCombinationISI_Li1EffLNS1I_9ScaleType4KindE0ELNS_15FloatRoundStyleE2ESI_EENS1_15EpilogueDefaultEEEEEvvEEEEvNT_6ParamsE,@"STO_CUDA_ENTRY STV_DEFAULT"
_ZN7cutlass13device_kernelINS_4gemm6kernel13GemmUniversalIN4cute5tupleIJiiiiEEENS1_10collective13CollectiveMmaINS1_34MainloopSm90TmaGmmaWarpSpecializedILi5ENS5_IJNS4_1CILi1EEESB_SB_EEENS1_32KernelTmaWarpSpecializedPingpongEEENS5_IJNSA_ILi64EEESF_NSA_ILi128EEEEEENS_6half_tENS5_IJlSB_lEEESI_SJ_NS4_8TiledMMAINS4_8MMA_AtomIJNS4_4SM904GMMA25MMA_64x64x16_F32F16F16_SSILNSN_5MajorE0ELSP_0ELNSN_7ScaleInE1ELSQ_1EEEEEENS4_6LayoutISC_NS5_IJNSA_ILi0EEESU_SU_EEEEENS5_IJNS4_10UnderscoreESX_SX_EEEEENS4_13SM90_TMA_LOADENS4_14ComposedLayoutINS4_7SwizzleILi3ELi4ELi3EEENS4_18smem_ptr_flag_bitsILi16EEENST_INS5_IJNSA_ILi8EEESF_EEENS5_IJSF_SB_EEEEEEEvNS4_8identityES10_S1A_vS1B_EENS_8epilogue10collective6detail29Sm90TmaWarpSpecializedAdapterINS1E_15DefaultEpilogueISI_SJ_SJ_NS1D_6thread17LinearCombinationISI_Li1EffLNS1I_9ScaleType4KindE0ELNS_15FloatRoundStyleE2ESI_EENS1_15EpilogueDefaultEEEEEvvEEEEvNT_6ParamsE:
[----:B------:R-:W0:Y:S02]  /*0000*/  LDC R1, c[0x0][0x28] ;  /* 0x00000a00ff017b82 */ /* 0x000e240000000800 */
[----:B0-----:R-:W-:Y:S01]  /*0010*/  VIADD R1, R1, 0xfffffff8 ;  /* 0xfffffff801017836 */ /* 0x001fe20000000000 */
[----:B------:R-:W0:Y:S01]  /*0020*/  S2R R4, SR_TID.X ;  /* 0x0000000000047919 */ /* 0x000e220000002100 */
[----:B------:R-:W-:Y:S01]  /*0030*/  ELECT P0, URZ, PT ;  /* 0x00000000003f782f */ /* 0x000fe20003800000 */
[----:B------:R-:W-:Y:S01]  /*0040*/  BSSY B0, `(.L_x_0) ;  /* 0x000000f000007945 */ /* 0x000fe20003800000 */
[--C-:B0-----:R-:W-:Y:S02]  /*0050*/  SHF.R.U32.HI R0, RZ, 0x5, R4.reuse ;  /* 0x00000005ff007819 */ /* 0x101fe40000011604 */
[----:B------:R-:W-:-:S03]  /*0060*/  SHF.R.U32.HI R5, RZ, 0x7, R4 ;  /* 0x00000007ff057819 */ /* 0x000fc60000011604 */
[----:B------:R-:W0:Y:S04]  /*0070*/  SHFL.IDX PT, R2, R0, RZ, 0x1f ;  /* 0x00001fff00027589 */ /* 0x000e2800000e0000 */
[----:B------:R1:W2:Y:S01]  /*0080*/  SHFL.IDX PT, R7, R5, RZ, 0x1f ;  /* 0x00001fff05077589 */ /* 0x0002a200000e0000 */
[----:B0-----:R-:W-:-:S13]  /*0090*/  ISETP.NE.OR P0, PT, R2, RZ, !P0 ;  /* 0x000000ff0200720c */ /* 0x001fda0004705670 */
[----:B-12---:R-:W-:Y:S05]  /*00a0*/  @P0 BRA `(.L_x_1) ;  /* 0x0000000000200947 */ /* 0x006fea0003800000 */
[----:B------:R-:W-:Y:S02]  /*00b0*/  ULDC.64 UR4, c[0x0][0x198] ;  /* 0x0000660000047ab9 */ /* 0x000fe40000000a00 */
[----:B------:R-:W-:Y:S02]  /*00c0*/  UIADD3 UR6, UP0, UR4, 0xf0, URZ ;  /* 0x000000f004067890 */ /* 0x000fe4000ff1e03f */
[----:B------:R-:W-:Y:S02]  /*00d0*/  UIADD3 UR4, UP1, UR4, 0x1f0, URZ ;  /* 0x000001f004047890 */ /* 0x000fe4000ff3e03f */
[----:B------:R-:W-:Y:S02]  /*00e0*/  UIADD3.X UR7, URZ, UR5, URZ, UP0, !UPT ;  /* 0x000000053f077290 */ /* 0x000fe400087fe43f */
[----:B------:R-:W-:-:S07]  /*00f0*/  UIADD3.X UR5, URZ, UR5, URZ, UP1, !UPT ;  /* 0x000000053f057290 */ /* 0x000fce0008ffe43f */
[----:B------:R0:W-:Y:S02]  /*0100*/  UTMACCTL.PF [UR6] ;  /* 0x00000000060079b9 */ /* 0x0001e40008040000 */
[----:B------:R0:W-:Y:S02]  /*0110*/  UTMACCTL.PF [UR4] ;  /* 0x00000000040079b9 */ /* 0x0001e40008040000 */
[----:B0-----:R-:W-:Y:S01]  /*0120*/  NOP ;  /* 0x0000000000007918 */ /* 0x001fe20000000000 */
.L_x_1:
[----:B------:R-:W-:Y:S05]  /*0130*/  BSYNC B0 ;  /* 0x0000000000007941 */ /* 0x000fea0003800000 */
.L_x_0:
[----:B------:R-:W0:Y:S02]  /*0140*/  SHFL.IDX PT, R3, R0, RZ, 0x1f ;  /* 0x00001fff00037589 */ /* 0x000e2400000e0000 */
[----:B0-----:R-:W-:-:S13]  /*0150*/  ISETP.NE.AND P0, PT, R3, RZ, PT ;  /* 0x000000ff0300720c */ /* 0x001fda0003f05270 */
[----:B------:R-:W-:Y:S05]  /*0160*/  @P0 BRA `(.L_x_2) ;  /* 0x0000000000600947 */ /* 0x000fea0003800000 */
[----:B------:R-:W0:Y:S01]  /*0170*/  S2UR UR8, SR_CgaCtaId ;  /* 0x00000000000879c3 */ /* 0x000e220000008800 */
[----:B------:R-:W-:Y:S01]  /*0180*/  UMOV UR4, 0x400 ;  /* 0x0000040000047882 */ /* 0x000fe20000000000 */
[----:B------:R-:W-:Y:S01]  /*0190*/  UMOV UR5, 0x1 ;  /* 0x0000000100057882 */ /* 0x000fe20000000000 */
[----:B------:R-:W-:Y:S01]  /*01a0*/  UMOV UR6, 0x80 ;  /* 0x0000008000067882 */ /* 0x000fe20000000000 */
[----:B------:R-:W-:Y:S01]  /*01b0*/  ELECT P0, URZ, PT ;  /* 0x00000000003f782f */ /* 0x000fe20003800000 */
[----:B------:R-:W-:-:S04]  /*01c0*/  UIADD3 UR6, -UR6, 0x100000, URZ ;  /* 0x0010000006067890 */ /* 0x000fc8000fffe13f */
[----:B------:R-:W-:Y:S02]  /*01d0*/  USHF.L.U32 UR7, UR6, 0xb, URZ ;  /* 0x0000000b06077899 */ /* 0x000fe4000800063f */
[----:B------:R-:W-:Y:S02]  /*01e0*/  USHF.L.U32 UR6, UR6, 0x1, URZ ;  /* 0x0000000106067899 */ /* 0x000fe4000800063f */
[----:B0-----:R-:W-:Y:S02]  /*01f0*/  ULEA UR8, UR8, UR4, 0x18 ;  /* 0x0000000408087291 */ /* 0x001fe4000f8ec03f */
[----:B------:R-:W-:-:S04]  /*0200*/  UIADD3 UR4, -UR5, 0x100000, URZ ;  /* 0x0010000005047890 */ /* 0x000fc8000fffe13f */
[----:B------:R-:W-:Y:S02]  /*0210*/  USHF.L.U32 UR5, UR4, 0xb, URZ ;  /* 0x0000000b04057899 */ /* 0x000fe4000800063f */
[----:B------:R-:W-:Y:S01]  /*0220*/  USHF.L.U32 UR4, UR4, 0x1, URZ ;  /* 0x0000000104047899 */ /* 0x000fe2000800063f */
[----:B------:R-:W0:Y:S11]  /*0230*/  FENCE.VIEW.ASYNC.S ;  /* 0x00000000000073c6 */ /* 0x000e360000000000 */
[----:B0-----:R0:W1:Y:S01]  /*0240*/  SYNCS.EXCH.64 URZ, [UR8], UR4 ;  /* 0x00000004083f75b2 */ /* 0x0010620008000100 */
[----:B------:R0:W2:Y:S01]  /*0250*/  SYNCS.EXCH.64 URZ, [UR8+0x28], UR6 ;  /* 0x00002806083f75b2 */ /* 0x0000a20008000100 */
[----:B------:R0:W3:Y:S01]  /*0260*/  SYNCS.EXCH.64 URZ, [UR8+0x8], UR4 ;  /* 0x00000804083f75b2 */ /* 0x0000e20008000100 */
[----:B------:R0:W4:Y:S01]  /*0270*/  SYNCS.EXCH.64 URZ, [UR8+0x30], UR6 ;  /* 0x00003006083f75b2 */ /* 0x0001220008000100 */
[----:B------:R0:W0:Y:S01]  /*0280*/  SYNCS.EXCH.64 URZ, [UR8+0x10], UR4 ;  /* 0x00001004083f75b2 */ /* 0x0000220008000100 */
[----:B------:R0:W0:Y:S01]  /*0290*/  SYNCS.EXCH.64 URZ, [UR8+0x38], UR6 ;  /* 0x00003806083f75b2 */ /* 0x0000220008000100 */
[----:B------:R0:W0:Y:S01]  /*02a0*/  SYNCS.EXCH.64 URZ, [UR8+0x18], UR4 ;  /* 0x00001804083f75b2 */ /* 0x0000220008000100 */
[----:B------:R0:W0:Y:S01]  /*02b0*/  SYNCS.EXCH.64 URZ, [UR8+0x40], UR6 ;  /* 0x00004006083f75b2 */ /* 0x0000220008000100 */
[----:B------:R0:W0:Y:S01]  /*02c0*/  SYNCS.EXCH.64 URZ, [UR8+0x20], UR4 ;  /* 0x00002004083f75b2 */ /* 0x0000220008000100 */
[----:B------:R0:W0:Y:S01]  /*02d0*/  SYNCS.EXCH.64 URZ, [UR8+0x48], UR6 ;  /* 0x00004806083f75b2 */ /* 0x0000220008000100 */
[----:B------:R-:W-:Y:S01]  /*02e0*/  NOP ;  /* 0x0000000000007918 */ /* 0x000fe20000000000 */
.L_x_2:
[----:B------:R-:W5:Y:S01]  /*02f0*/  SHFL.IDX PT, R6, R0, RZ, 0x1f ;  /* 0x00001fff00067589 */ /* 0x000f6200000e0000 */
[----:B------:R-:W-:Y:S01]  /*0300*/  ELECT P0, URZ, PT ;  /* 0x00000000003f782f */ /* 0x000fe20003800000 */
[----:B------:R-:W-:Y:S01]  /*0310*/  NOP ;  /* 0x0000000000007918 */ /* 0x000fe20000000000 */
[----:B------:R-:W-:Y:S01]  /*0320*/  ELECT P1, URZ, PT ;  /* 0x00000000003f782f */ /* 0x000fe20003820000 */
[----:B------:R-:W1:Y:S01]  /*0330*/  SHFL.IDX PT, R3, R0, RZ, 0x1f ;  /* 0x00001fff00037589 */ /* 0x000e6200000e0000 */
[----:B0-----:R-:W-:Y:S01]  /*0340*/  UMOV UR4, 0x20 ;  /* 0x0000002000047882 */ /* 0x001fe20000000000 */
[----:B------:R-:W-:Y:S01]  /*0350*/  UMOV UR11, 0x80 ;  /* 0x00000080000b7882 */ /* 0x000fe20000000000 */
[----:B------:R-:W-:Y:S01]  /*0360*/  NOP ;  /* 0x0000000000007918 */ /* 0x000fe20000000000 */
[----:B------:R-:W0:Y:S01]  /*0370*/  SHFL.IDX PT, R5, R5, RZ, 0x1f ;  /* 0x00001fff05057589 */ /* 0x000e2200000e0000 */
[C---:B------:R-:W-:Y:S01]  /*0380*/  VIADD R31, R7.reuse, 0xffffffff ;  /* 0xffffffff071f7836 */ /* 0x040fe20000000000 */
[----:B------:R-:W-:Y:S01]  /*0390*/  ULDC.64 UR36, c[0x0][0x208] ;  /* 0x0000820000247ab9 */ /* 0x000fe20000000a00 */
[----:B------:R-:W-:-:S03]  /*03a0*/  ISETP.NE.AND P2, PT, R7, RZ, PT ;  /* 0x000000ff0700720c */ /* 0x000fc60003f45270 */
[----:B------:R-:W-:Y:S02]  /*03b0*/  ISETP.GE.U32.AND P3, PT, R31, 0x2, PT ;  /* 0x000000021f00780c */ /* 0x000fe40003f66070 */
[----:B-----5:R-:W-:Y:S02]  /*03c0*/  ISETP.NE.OR P0, PT, R6, RZ, !P0 ;  /* 0x000000ff0600720c */ /* 0x020fe40004705670 */
[----:B-1----:R-:W-:Y:S02]  /*03d0*/  ISETP.NE.OR P1, PT, R3, RZ, !P1 ;  /* 0x000000ff0300720c */ /* 0x002fe40004f25670 */
[----:B------:R-:W-:Y:S02]  /*03e0*/  SHF.R.S32.HI R3, RZ, 0x1f, R2 ;  /* 0x0000001fff037819 */ /* 0x000fe40000011402 */
[----:B0-----:R-:W-:Y:S02]  /*03f0*/  R2UR UR43, R5 ;  /* 0x00000000052b72ca */ /* 0x001fe400000e0000 */
[----:B------:R-:W-:-:S05]  /*0400*/  LEA.HI R3, R3, R2, RZ, 0x2 ;  /* 0x0000000203037211 */ /* 0x000fca00078f10ff */
[----:B------:R-:W-:Y:S01]  /*0410*/  VOTEU.ALL UP0, P0 ;  /* 0x00000000003f7886 */ /* 0x000fe20000000000 */
[----:B------:R-:W-:Y:S01]  /*0420*/  LOP3.LUT R3, R3, 0xfffffffc, RZ, 0xc0, !PT ;  /* 0xfffffffc03037812 */ /* 0x000fe200078ec0ff */
[----:B------:R-:W-:-:S03]  /*0430*/  VOTEU.ALL UP1, P1 ;  /* 0x00000000003f7886 */ /* 0x000fc60000820000 */
[----:B------:R-:W0:Y:S01]  /*0440*/  @!UP0 S2UR UR7, SR_CgaCtaId ;  /* 0x00000000000789c3 */ /* 0x000e220000008800 */
[----:B------:R-:W-:Y:S01]  /*0450*/  @!UP0 UMOV UR6, 0x400 ;  /* 0x0000040000068882 */ /* 0x000fe20000000000 */
[----:B------:R-:W-:-:S04]  /*0460*/  @!UP0 UIADD3 UR4, -UR4, 0x100000, URZ ;  /* 0x0010000004048890 */ /* 0x000fc8000fffe13f */
[----:B------:R-:W-:Y:S02]  /*0470*/  @!UP0 USHF.L.U32 UR5, UR4, 0xb, URZ ;  /* 0x0000000b04058899 */ /* 0x000fe4000800063f */
[----:B------:R-:W-:Y:S01]  /*0480*/  @!UP0 USHF.L.U32 UR4, UR4, 0x1, URZ ;  /* 0x0000000104048899 */ /* 0x000fe2000800063f */
[----:B------:R-:W-:Y:S01]  /*0490*/  IMAD.IADD R14, R2, 0x1, -R3 ;  /* 0x00000001020e7824 */ /* 0x000fe200078e0a03 */
[----:B------:R-:W-:Y:S01]  /*04a0*/  @!UP1 UMOV UR9, 0x400 ;  /* 0x0000040000099882 */ /* 0x000fe20000000000 */
[----:B------:R-:W-:Y:S01]  /*04b0*/  VOTEU.ALL UP2, P1 ;  /* 0x00000000003f7886 */ /* 0x000fe20000840000 */
[----:B------:R-:W-:Y:S01]  /*04c0*/  VOTEU.ALL UP3, P1 ;  /* 0x00000000003f7886 */ /* 0x000fe20000860000 */
[----:B------:R-:W-:Y:S01]  /*04d0*/  VOTEU.ALL UP4, P1 ;  /* 0x00000000003f7886 */ /* 0x000fe20000880000 */
[----:B------:R-:W1:Y:S01]  /*04e0*/  @!UP1 S2UR UR10, SR_CgaCtaId ;  /* 0x00000000000a99c3 */ /* 0x000e620000008800 */
[----:B------:R-:W-:Y:S01]  /*04f0*/  VOTEU.ALL UP5, P1 ;  /* 0x00000000003f7886 */ /* 0x000fe200008a0000 */
[----:B------:R-:W-:-:S04]  /*0500*/  SHF.R.S32.HI R3, RZ, 0x1f, R4 ;  /* 0x0000001fff037819 */ /* 0x000fc80000011404 */
[----:B------:R-:W-:-:S04]  /*0510*/  LEA.HI R3, R3, R4, RZ, 0x7 ;  /* 0x0000000403037211 */ /* 0x000fc800078f38ff */
[----:B------:R-:W-:-:S05]  /*0520*/  LOP3.LUT R3, R3, 0xffffff80, RZ, 0xc0, !PT ;  /* 0xffffff8003037812 */ /* 0x000fca00078ec0ff */
[----:B------:R-:W-:Y:S01]  /*0530*/  IMAD.IADD R5, R4, 0x1, -R3 ;  /* 0x0000000104057824 */ /* 0x000fe200078e0a03 */
[----:B0-----:R-:W-:Y:S02]  /*0540*/  @!UP0 ULEA UR8, UR7, UR6, 0x18 ;  /* 0x0000000607088291 */ /* 0x001fe4000f8ec03f */
[----:B------:R-:W-:-:S04]  /*0550*/  @!UP1 UIADD3 UR6, -UR11, 0x100000, URZ ;  /* 0x001000000b069890 */ /* 0x000fc8000fffe13f */
[----:B------:R-:W-:Y:S02]  /*0560*/  @!UP1 USHF.L.U32 UR7, UR6, 0xb, URZ ;  /* 0x0000000b06079899 */ /* 0x000fe4000800063f */
[----:B------:R-:W-:Y:S01]  /*0570*/  @!UP1 USHF.L.U32 UR6, UR6, 0x1, URZ ;  /* 0x0000000106069899 */ /* 0x000fe2000800063f */
[----:B------:R-:W-:Y:S01]  /*0580*/  VOTEU.ALL UP0, P0 ;  /* 0x00000000003f7886 */ /* 0x000fe20000000000 */
[----:B-1----:R-:W-:Y:S01]  /*0590*/  @!UP1 ULEA UR9, UR10, UR9, 0x18 ;  /* 0x000000090a099291 */ /* 0x002fe2000f8ec03f */
[----:B------:R-:W-:Y:S02]  /*05a0*/  VOTEU.ALL UP1, P0 ;  /* 0x00000000003f7886 */ /* 0x000fe40000020000 */
[----:B------:R-:W-:Y:S01]  /*05b0*/  ULDC.64 UR10, c[0x0][0x598] ;  /* 0x00016600000a7ab9 */ /* 0x000fe20000000a00 */
[----:B------:R-:W-:Y:S01]  /*05c0*/  ISETP.NE.AND P0, PT, R14, 0x3, PT ;  /* 0x000000030e00780c */ /* 0x000fe20003f05270 */
[----:B------:R-:W0:Y:S02]  /*05d0*/  FENCE.VIEW.ASYNC.S ;  /* 0x00000000000073c6 */ /* 0x000e240000000000 */
[----:B0-----:R0:W2:Y:S01]  /*05e0*/  @!UP0 SYNCS.EXCH.64 URZ, [UR8+0x80], UR4 ;  /* 0x00008004083f85b2 */ /* 0x0010a20008000100 */
[----:B------:R-:W-:-:S02]  /*05f0*/  ISETP.NE.U32.AND P1, PT, RZ, UR10, PT ;  /* 0x0000000aff007c0c */ /* 0x000fc4000bf25070 */
[----:B------:R-:W-:Y:S02]  /*0600*/  ISETP.EQ.OR P0, PT, R14, RZ, !P0 ;  /* 0x000000ff0e00720c */ /* 0x000fe40004702670 */
[----:B------:R-:W-:Y:S02]  /*0610*/  ISETP.NE.AND.EX P1, PT, RZ, UR11, PT, P1 ;  /* 0x0000000bff007c0c */ /* 0x000fe4000bf25310 */
[----:B------:R-:W-:-:S04]  /*0620*/  ISETP.EQ.AND P0, PT, R7, RZ, P0 ;  /* 0x000000ff0700720c */ /* 0x000fc80000702270 */
[----:B------:R-:W-:-:S04]  /*0630*/  SEL R23, RZ, 0x1, !P0 ;  /* 0x00000001ff177807 */ /* 0x000fc80004000000 */
[----:B------:R-:W-:Y:S01]  /*0640*/  SEL R23, R23, 0x2, P3 ;  /* 0x0000000217177807 */ /* 0x000fe20001800000 */
[----:B------:R0:W2:Y:S01]  /*0650*/  @!UP1 SYNCS.EXCH.64 URZ, [UR8+0x88], UR4 ;  /* 0x00008804083f95b2 */ /* 0x0000a20008000100 */
[----:B------:R-:W-:Y:S01]  /*0660*/  NOP ;  /* 0x0000000000007918 */ /* 0x000fe20000000000 */
[----:B------:R0:W2:Y:S01]  /*0670*/  @!UP2 SYNCS.EXCH.64 URZ, [UR9+0x60], UR6 ;  /* 0x00006006093fa5b2 */ /* 0x0000a20008000100 */
[----:B------:R0:W2:Y:S01]  /*0680*/  @!UP3 SYNCS.EXCH.64 URZ, [UR9+0x68], UR6 ;  /* 0x00006806093fb5b2 */ /* 0x0000a20008000100 */
[----:B------:R0:W2:Y:S01]  /*0690*/  @!UP4 SYNCS.EXCH.64 URZ, [UR9+0x70], UR6 ;  /* 0x00007006093fc5b2 */ /* 0x0000a20008000100 */
[----:B------:R0:W2:Y:S01]  /*06a0*/  @!UP5 SYNCS.EXCH.64 URZ, [UR9+0x78], UR6 ;  /* 0x00007806093fd5b2 */ /* 0x0000a20008000100 */
[----:B------:R-:W-:Y:S01]  /*06b0*/  NOP ;  /* 0x0000000000007918 */ /* 0x000fe20000000000 */
[----:B--234-:R-:W-:Y:S06]  /*06c0*/  BAR.SYNC.DEFER_BLOCKING 0x0 ;  /* 0x0000000000007b1d */ /* 0x01cfec0000010000 */
[----:B0-----:R-:W-:Y:S05]  /*06d0*/  @!P1 BRA `(.L_x_3) ;  /* 0x00000000001c9947 */ /* 0x001fea0003800000 */
[----:B------:R-:W0:Y:S02]  /*06e0*/  LDC.64 R2, c[0x0][0x598] ;  /* 0x00016600ff027b82 */ /* 0x000e240000000a00 */
[----:B0-----:R-:W2:Y:S02]  /*06f0*/  LDG.E.64 R2, desc[UR36][R2.64] ;  /* 0x0000002402027981 */ /* 0x001ea4000c1e1b00 */
[----:B--2---:R-:W-:-:S04]  /*0700*/  ISETP.NE.U32.AND P0, PT, R2, RZ, PT ;  /* 0x000000ff0200720c */ /* 0x004fc80003f05070 */
[----:B------:R-:W-:-:S13]  /*0710*/  ISETP.NE.AND.EX P0, PT, R3, RZ, PT, P0 ;  /* 0x000000ff0300720c */ /* 0x000fda0003f05300 */
[----:B------:R-:W-:Y:S05]  /*0720*/  @!P0 BRA `(.L_x_3) ;  /* 0x0000000000088947 */ /* 0x000fea0003800000 */
[----:B------:R1:W5:Y:S01]  /*0730*/  LD.E R56, desc[UR36][R2.64] ;  /* 0x0000002402387980 */ /* 0x000362000c101900 */
[----:B------:R-:W-:Y:S05]  /*0740*/  BRA `(.L_x_4) ;  /* 0x0000000000247947 */ /* 0x000fea0003800000 */
.L_x_3:
[----:B------:R-:W-:Y:S02]  /*0750*/  ULDC.64 UR4, c[0x0][0x588] ;  /* 0x0001620000047ab9 */ /* 0x000fe40000000a00 */
[----:B------:R-:W-:-:S04]  /*0760*/  ISETP.NE.U32.AND P0, PT, RZ, UR4, PT ;  /* 0x00000004ff007c0c */ /* 0x000fc8000bf05070 */
[----:B------:R-:W-:-:S13]  /*0770*/  ISETP.NE.AND.EX P0, PT, RZ, UR5, PT, P0 ;  /* 0x00000005ff007c0c */ /* 0x000fda000bf05300 */
[----:B------:R-:W-:Y:S05]  /*0780*/  @!P0 BRA `(.L_x_5) ;  /* 0x00000000000c8947 */ /* 0x000fea0003800000 */
[----:B------:R-:W0:Y:S02]  /*0790*/  LDC.64 R56, c[0x0][0x588] ;  /* 0x00016200ff387b82 */ /* 0x000e240000000a00 */
[----:B0-----:R0:W5:Y:S01]  /*07a0*/  LDG.E R56, desc[UR36][R56.64] ;  /* 0x0000002438387981 */ /* 0x001162000c1e1900 */
[----:B------:R-:W-:Y:S05]  /*07b0*/  BRA `(.L_x_4) ;  /* 0x0000000000087947 */ /* 0x000fea0003800000 */
.L_x_5:
[----:B------:R-:W-:Y:S02]  /*07c0*/  ULDC UR4, c[0x0][0x580] ;  /* 0x0001600000047ab9 */ /* 0x000fe40000000800 */
[----:B------:R-:W-:-:S07]  /*07d0*/  IMAD.U32 R56, RZ, RZ, UR4 ;  /* 0x00000004ff387e24 */ /* 0x000fce000f8e00ff */
.L_x_4:
[----:B------:R-:W-:Y:S02]  /*07e0*/  ULDC.64 UR4, c[0x0][0x5a0] ;  /* 0x0001680000047ab9 */ /* 0x000fe40000000a00 */
[----:B------:R-:W-:-:S04]  /*07f0*/  ISETP.NE.U32.AND P0, PT, RZ, UR4, PT ;  /* 0x00000004ff007c0c */ /* 0x000fc8000bf05070 */
[----:B------:R-:W-:-:S13]  /*0800*/  ISETP.NE.AND.EX P0, PT, RZ, UR5, PT, P0 ;  /* 0x00000005ff007c0c */ /* 0x000fda000bf05300 */
[----:B------:R-:W-:Y:S05]  /*0810*/  @!P0 BRA `(.L_x_6) ;  /* 0x00000000001c8947 */ /* 0x000fea0003800000 */
[----:B-1----:R-:W1:Y:S02]  /*0820*/  LDC.64 R2, c[0x0][0x5a0] ;  /* 0x00016800ff027b82 */ /* 0x002e640000000a00 */
[----:B-1----:R-:W2:Y:S02]  /*0830*/  LDG.E.64 R2, desc[UR36][R2.64] ;  /* 0x0000002402027981 */ /* 0x002ea4000c1e1b00 */
[----:B--2---:R-:W-:-:S04]  /*0840*/  ISETP.NE.U32.AND P0, PT, R2, RZ, PT ;  /* 0x000000ff0200720c */ /* 0x004fc80003f05070 */
[----:B------:R-:W-:-:S13]  /*0850*/  ISETP.NE.AND.EX P0, PT, R3, RZ, PT, P0 ;  /* 0x000000ff0300720c */ /* 0x000fda0003f05300 */
[----:B------:R-:W-:Y:S05]  /*0860*/  @!P0 BRA `(.L_x_6) ;  /* 0x0000000000088947 */ /* 0x000fea0003800000 */
[----:B0-----:R2:W5:Y:S01]  /*0870*/  LD.E R57, desc[UR36][R2.64] ;  /* 0x0000002402397980 */ /* 0x001562000c101900 */
[----:B------:R-:W-:Y:S05]  /*0880*/  BRA `(.L_x_7) ;  /* 0x0000000000247947 */ /* 0x000fea0003800000 */
.L_x_6:
[----:B------:R-:W-:Y:S02]  /*0890*/  ULDC.64 UR4, c[0x0][0x590] ;  /* 0x0001640000047ab9 */ /* 0x000fe40000000a00 */
[----:B------:R-:W-:-:S04]  /*08a0*/  ISETP.NE.U32.AND P0, PT, RZ, UR4, PT ;  /* 0x00000004ff007c0c */ /* 0x000fc8000bf05070 */
[----:B------:R-:W-:-:S13]  /*08b0*/  ISETP.NE.AND.EX P0, PT, RZ, UR5, PT, P0 ;  /* 0x00000005ff007c0c */ /* 0x000fda000bf05300 */
[----:B------:R-:W-:Y:S05]  /*08c0*/  @!P0 BRA `(.L_x_8) ;  /* 0x00000000000c8947 */ /* 0x000fea0003800000 */
[----:B-1----:R-:W0:Y:S02]  /*08d0*/  LDC.64 R2, c[0x0][0x590] ;  /* 0x00016400ff027b82 */ /* 0x002e240000000a00 */
[----:B0-----:R0:W5:Y:S01]  /*08e0*/  LDG.E R57, desc[UR36][R2.64] ;  /* 0x0000002402397981 */ /* 0x001162000c1e1900 */
[----:B------:R-:W-:Y:S05]  /*08f0*/  BRA `(.L_x_7) ;  /* 0x0000000000087947 */ /* 0x000fea0003800000 */
.L_x_8:
[----:B------:R-:W-:Y:S02]  /*0900*/  ULDC UR4, c[0x0][0x584] ;  /* 0x0001610000047ab9 */ /* 0x000fe40000000800 */
[----:B0-----:R-:W-:-:S07]  /*0910*/  IMAD.U32 R57, RZ, RZ, UR4 ;  /* 0x00000004ff397e24 */ /* 0x001fce000f8e00ff */
.L_x_7:
[----:B012---:R-:W0:Y:S01]  /*0920*/  LDC R2, c[0x0][0x65c] ;  /* 0x00019700ff027b82 */ /* 0x007e220000000800 */
[----:B------:R-:W1:Y:S01]  /*0930*/  S2R R15, SR_CTAID.Y ;  /* 0x00000000000f7919 */ /* 0x000e620000002600 */
[----:B------:R-:W-:Y:S01]  /*0940*/  ULDC UR6, c[0x0][0x28c] ;  /* 0x0000a30000067ab9 */ /* 0x000fe20000000800 */
[----:B------:R-:W-:Y:S01]  /*0950*/  ISETP.NE.AND P0, PT, R7, 0x2, PT ;  /* 0x000000020700780c */ /* 0x000fe20003f05270 */
[----:B------:R-:W-:Y:S01]  /*0960*/  UIADD3 UR6, UR6, 0x7f, URZ ;  /* 0x0000007f06067890 */ /* 0x000fe2000fffe03f */
[----:B------:R-:W2:Y:S01]  /*0970*/  S2R R6, SR_CTAID.X ;  /* 0x0000000000067919 */ /* 0x000ea20000002500 */
[----:B------:R-:W-:Y:S01]  /*0980*/  UMOV UR38, URZ ;  /* 0x0000003f00267c82 */ /* 0x000fe20008000000 */
[----:B------:R-:W-:Y:S01]  /*0990*/  UMOV UR39, URZ ;  /* 0x0000003f00277c82 */ /* 0x000fe20008000000 */
[----:B------:R-:W-:Y:S01]  /*09a0*/  USHF.R.S32.HI UR7, URZ, 0x1f, UR6 ;  /* 0x0000001f3f077899 */ /* 0x000fe20008011406 */
[----:B------:R-:W-:-:S03]  /*09b0*/  ULDC.64 UR8, c[0x0][0x650] ;  /* 0x0001940000087ab9 */ /* 0x000fc60000000a00 */
[----:B------:R-:W-:-:S04]  /*09c0*/  ULEA.HI UR7, UR7, UR6, URZ, 0x7 ;  /* 0x0000000607077291 */ /* 0x000fc8000f8f383f */
[----:B------:R-:W-:Y:S01]  /*09d0*/  USHF.R.S32.HI UR40, URZ, 0x7, UR7 ;  /* 0x000000073f287899 */ /* 0x000fe20008011407 */
[----:B0-----:R-:W-:-:S13]  /*09e0*/  ISETP.NE.AND P1, PT, R2, 0x1, PT ;  /* 0x000000010200780c */ /* 0x001fda0003f25270 */
[----:B------:R-:W2:Y:S01]  /*09f0*/  @P1 LDC R17, c[0x0][0x10] ;  /* 0x00000400ff111b82 */ /* 0x000ea20000000800 */
[----:B-1----:R-:W-:Y:S02]  /*0a00*/  @P1 IMAD.MOV.U32 R8, RZ, RZ, R15 ;  /* 0x000000ffff081224 */ /* 0x002fe400078e000f */
[----:B------:R-:W-:Y:S02]  /*0a10*/  @P1 IMAD.MOV.U32 R9, RZ, RZ, RZ ;  /* 0x000000ffff091224 */ /* 0x000fe400078e00ff */
[----:B------:R-:W-:-:S03]  /*0a20*/  @P1 IMAD.MOV.U32 R7, RZ, RZ, RZ ;  /* 0x000000ffff071224 */ /* 0x000fc600078e00ff */
[----:B------:R-:W0:Y:S01]  /*0a30*/  @!P1 LDC R3, c[0x0][0xc] ;  /* 0x00000300ff039b82 */ /* 0x000e220000000800 */
[----:B------:R-:W-:Y:S01]  /*0a40*/  ULDC UR4, c[0x0][0xc] ;  /* 0x0000030000047ab9 */ /* 0x000fe20000000800 */
[----:B------:R-:W-:Y:S02]  /*0a50*/  ULDC UR5, c[0x0][0x10] ;  /* 0x0000040000057ab9 */ /* 0x000fe40000000800 */
[----:B------:R-:W-:-:S04]  /*0a60*/  UIMAD.WIDE.U32 UR4, UR4, UR5, URZ ;  /* 0x00000005040472a5 */ /* 0x000fc8000f8e003f */
[----:B------:R-:W1:Y:S01]  /*0a70*/  LDC R0, c[0x0][0x14] ;  /* 0x00000500ff007b82 */ /* 0x000e620000000800 */
[----:B--2---:R-:W-:-:S04]  /*0a80*/  @P1 IMAD.WIDE.U32 R16, R6, R17, R8 ;  /* 0x0000001106101225 */ /* 0x004fc800078e0008 */
[----:B------:R-:W-:Y:S02]  /*0a90*/  @P1 IMAD.IADD R17, R17, 0x1, R7 ;  /* 0x0000000111111824 */ /* 0x000fe400078e0207 */
[----:B------:R-:W-:Y:S02]  /*0aa0*/  IMAD.MOV.U32 R7, RZ, RZ, RZ ;  /* 0x000000ffff077224 */ /* 0x000fe400078e00ff */
[----:B0-----:R-:W-:-:S04]  /*0ab0*/  @!P1 IMAD.WIDE.U32 R8, R3, R15, R6 ;  /* 0x0000000f03089225 */ /* 0x001fc800078e0006 */
[----:B------:R-:W-:Y:S02]  /*0ac0*/  @!P1 IMAD.MOV.U32 R16, RZ, RZ, R8 ;  /* 0x000000ffff109224 */ /* 0x000fe400078e0008 */
[----:B-1----:R-:W-:-:S04]  /*0ad0*/  IMAD.WIDE.U32 R10, R0, UR4, RZ ;  /* 0x00000004000a7c25 */ /* 0x002fc8000f8e00ff */
[----:B------:R-:W-:Y:S01]  /*0ae0*/  IMAD R3, R0, UR5, RZ ;  /* 0x0000000500037c24 */ /* 0x000fe2000f8e02ff */
[----:B------:R0:W-:Y:S01]  /*0af0*/  STL.64 [R1], R10 ;  /* 0x0000000a01007387 */ /* 0x0001e20000100a00 */
[----:B------:R-:W-:Y:S02]  /*0b00*/  @!P1 IMAD.MOV.U32 R17, RZ, RZ, R9 ;  /* 0x000000ffff119224 */ /* 0x000fe400078e0009 */
[----:B------:R-:W-:Y:S01]  /*0b10*/  IMAD.IADD R0, R11, 0x1, R3 ;  /* 0x000000010b007824 */ /* 0x000fe200078e0203 */
[----:B------:R-:W-:Y:S06]  /*0b20*/  @P0 BRA `(.L_x_9) ;  /* 0x0000000000200947 */ /* 0x000fec0003800000 */
[----:B------:R-:W-:Y:S01]  /*0b30*/  UISETP.GE.U32.AND UP0, UPT, UR40, 0x5, UPT ;  /* 0x000000052800788c */ /* 0x000fe2000bf06070 */
[----:B------:R-:W-:Y:S01]  /*0b40*/  IADD3 R16, P0, R16, R10, RZ ;  /* 0x0000000a10107210 */ /* 0x000fe20007f1e0ff */
[----:B------:R-:W-:Y:S01]  /*0b50*/  UIMAD.WIDE.U32 UR4, UR40, -0x33333333, URZ ;  /* 0xcccccccd280478a5 */ /* 0x000fe2000f8e003f */
[----:B------:R-:W-:-:S03]  /*0b60*/  UMOV UR39, URZ ;  /* 0x0000003f00277c82 */ /* 0x000fc60008000000 */
[----:B------:R-:W-:Y:S01]  /*0b70*/  USHF.R.U32.HI UR4, URZ, 0x2, UR5 ;  /* 0x000000023f047899 */ /* 0x000fe20008011605 */
[----:B------:R-:W-:-:S03]  /*0b80*/  IMAD.X R17, R0, 0x1, R17, P0 ;  /* 0x0000000100117824 */ /* 0x000fc600000e0611 */
[----:B------:R-:W-:Y:S02]  /*0b90*/  UIMAD UR38, UR4, -0x5, UR40 ;  /* 0xfffffffb042678a4 */ /* 0x000fe4000f8e0228 */
[----:B------:R-:W-:-:S12]  /*0ba0*/  @UP0 ULOP3.LUT UR39, UR4, 0x1, URZ, 0xc0, !UPT ;  /* 0x0000000104270892 */ /* 0x000fd8000f8ec03f */
.L_x_9:
[----:B------:R-:W-:Y:S01]  /*0bb0*/  ISETP.GE.U32.AND P0, PT, R16, UR8, PT ;  /* 0x0000000810007c0c */ /* 0x000fe2000bf06070 */
[----:B------:R-:W-:Y:S01]  /*0bc0*/  IMAD.MOV.U32 R22, RZ, RZ, -0x1 ;  /* 0xffffffffff167424 */ /* 0x000fe200078e00ff */
[----:B------:R-:W-:Y:S01]  /*0bd0*/  PRMT R3, RZ, 0x7610, R3 ;  /* 0x00007610ff037816 */ /* 0x000fe20000000003 */
[----:B------:R-:W-:Y:S01]  /*0be0*/  IMAD.MOV.U32 R18, RZ, RZ, -0x1 ;  /* 0xffffffffff127424 */ /* 0x000fe200078e00ff */
[----:B------:R-:W-:Y:S01]  /*0bf0*/  ISETP.GE.U32.AND.EX P0, PT, R17, UR9, PT, P0 ;  /* 0x0000000911007c0c */ /* 0x000fe2000bf06100 */
[----:B------:R-:W-:-:S12]  /*0c00*/  IMAD.MOV.U32 R19, RZ, RZ, -0x1 ;  /* 0xffffffffff137424 */ /* 0x000fd800078e00ff */
[----:B------:R-:W-:Y:S05]  /*0c10*/  @P0 BRA `(.L_x_10) ;  /* 0x0000000400580947 */ /* 0x000fea0003800000 */
[----:B------:R-:W1:Y:S01]  /*0c20*/  LDC.64 R20, c[0x0][0x628] ;  /* 0x00018a00ff147b82 */ /* 0x000e620000000a00 */
[----:B------:R-:W-:Y:S02]  /*0c30*/  IMAD.MOV.U32 R8, RZ, RZ, R16 ;  /* 0x000000ffff087224 */ /* 0x000fe400078e0010 */
[----:B------:R-:W-:-:S05]  /*0c40*/  IMAD.MOV.U32 R9, RZ, RZ, R17 ;  /* 0x000000ffff097224 */ /* 0x000fca00078e0011 */
[----:B------:R-:W2:Y:S08]  /*0c50*/  LDC R18, c[0x0][0x630] ;  /* 0x00018c00ff127b82 */ /* 0x000eb00000000800 */
[----:B------:R-:W3:Y:S01]  /*0c60*/  LDC.64 R24, c[0x0][0x620] ;  /* 0x00018800ff187b82 */ /* 0x000ee20000000a00 */
[----:B-1----:R-:W-:-:S04]  /*0c70*/  ISETP.NE.U32.AND P0, PT, R20, RZ, PT ;  /* 0x000000ff1400720c */ /* 0x002fc80003f05070 */
[----:B------:R-:W-:-:S13]  /*0c80*/  ISETP.NE.AND.EX P0, PT, R21, RZ, PT, P0 ;  /* 0x000000ff1500720c */ /* 0x000fda0003f05300 */
[----:B--23--:R-:W-:Y:S05]  /*0c90*/  @!P0 BRA `(.L_x_11) ;  /* 0x0000000000288947 */ /* 0x00cfea0003800000 */
[----:B------:R-:W1:Y:S02]  /*0ca0*/  LDC R3, c[0x0][0x634] ;  /* 0x00018d00ff037b82 */ /* 0x000e640000000800 */
[----:B-1----:R-:W-:-:S05]  /*0cb0*/  IADD3 R3, P0, R16, R3, RZ ;  /* 0x0000000310037210 */ /* 0x002fca0007f1e0ff */
[----:B------:R-:W-:-:S04]  /*0cc0*/  IMAD.X R19, RZ, RZ, R17, P0 ;  /* 0x000000ffff137224 */ /* 0x000fc800000e0611 */
[----:B------:R-:W-:-:S04]  /*0cd0*/  IMAD.WIDE.U32 R8, R19, R20, RZ ;  /* 0x0000001413087225 */ /* 0x000fc800078e00ff */
[----:B0-----:R-:W-:-:S04]  /*0ce0*/  IMAD.WIDE.U32 R10, P0, R3, R21, R8 ;  /* 0x00000015030a7225 */ /* 0x001fc80007800008 */
[----:B------:R-:W-:-:S04]  /*0cf0*/  IMAD.WIDE.U32 R8, R3, R20, RZ ;  /* 0x0000001403087225 */ /* 0x000fc800078e00ff */
[----:B------:R-:W-:Y:S01]  /*0d00*/  IMAD.X R13, RZ, RZ, RZ, P0 ;  /* 0x000000ffff0d7224 */ /* 0x000fe200000e06ff */
[----:B------:R-:W-:Y:S01]  /*0d10*/  IADD3 RZ, P0, R9, R10, RZ ;  /* 0x0000000a09ff7210 */ /* 0x000fe20007f1e0ff */
[----:B------:R-:W-:-:S04]  /*0d20*/  IMAD.MOV.U32 R12, RZ, RZ, R11 ;  /* 0x000000ffff0c7224 */ /* 0x000fc800078e000b */
[----:B------:R-:W-:-:S08]  /*0d30*/  IMAD.WIDE.U32.X R8, R19, R21, R12, P0 ;  /* 0x0000001513087225 */ /* 0x000fd000000e040c */
.L_x_11:
[-CC-:B------:R-:W-:Y:S01]  /*0d40*/  SHF.R.U64 R30, R8, R18.reuse, R9.reuse ;  /* 0x00000012081e7219 */ /* 0x180fe20000001209 */
[----:B------:R-:W1:Y:S01]  /*0d50*/  LDC R12, c[0x0][0x618] ;  /* 0x00018600ff0c7b82 */ /* 0x000e620000000800 */
[----:B------:R-:W-:Y:S01]  /*0d60*/  SHF.R.U32.HI R7, RZ, R18, R9 ;  /* 0x00000012ff077219 */ /* 0x000fe20000011609 */
[----:B------:R-:W-:Y:S01]  /*0d70*/  ULDC UR4, c[0x0][0x150] ;  /* 0x0000540000047ab9 */ /* 0x000fe20000000800 */
[----:B0-----:R-:W-:Y:S02]  /*0d80*/  IADD3 R11, P0, RZ, -R30, RZ ;  /* 0x8000001eff0b7210 */ /* 0x001fe40007f1e0ff */
[----:B------:R-:W-:-:S03]  /*0d90*/  I2FP.F32.U32 R3, R6 ;  /* 0x0000000600037245 */ /* 0x000fc60000201000 */
[----:B------:R-:W0:Y:S01]  /*0da0*/  LDC.64 R26, c[0x0][0x640] ;  /* 0x00019000ff1a7b82 */ /* 0x000e220000000a00 */
[----:B------:R-:W-:Y:S02]  /*0db0*/  IMAD.X R13, RZ, RZ, ~R7, P0 ;  /* 0x000000ffff0d7224 */ /* 0x000fe400000e0e07 */
[----:B------:R-:W-:Y:S01]  /*0dc0*/  FMUL R3, R3, UR4 ;  /* 0x0000000403037c20 */ /* 0x000fe20008400000 */
[----:B------:R-:W-:Y:S01]  /*0dd0*/  IMAD.WIDE.U32 R8, R11, R24, R16 ;  /* 0x000000180b087225 */ /* 0x000fe200078e0010 */
[----:B------:R-:W-:-:S03]  /*0de0*/  ULDC UR4, c[0x0][0x154] ;  /* 0x0000550000047ab9 */ /* 0x000fc60000000800 */
[----:B------:R-:W-:Y:S01]  /*0df0*/  IMAD R10, R13, R24, RZ ;  /* 0x000000180d0a7224 */ /* 0x000fe200078e02ff */
[----:B------:R-:W2:Y:S01]  /*0e00*/  LDC R7, c[0x0][0x144] ;  /* 0x00005100ff077b82 */ /* 0x000ea20000000800 */
[----:B------:R-:W3:Y:S02]  /*0e10*/  F2I.U32.TRUNC.NTZ R3, R3 ;  /* 0x0000000300037305 */ /* 0x000ee4000020f000 */
[----:B------:R-:W-:-:S04]  /*0e20*/  IMAD R11, R11, R25, R10 ;  /* 0x000000190b0b7224 */ /* 0x000fc800078e020a */
[----:B------:R-:W-:Y:S01]  /*0e30*/  IMAD.IADD R9, R9, 0x1, R11 ;  /* 0x0000000109097824 */ /* 0x000fe200078e020b */
[----:B------:R-:W4:Y:S01]  /*0e40*/  LDC R18, c[0x0][0x608] ;  /* 0x00018200ff127b82 */ /* 0x000f220000000800 */
[----:B------:R-:W-:-:S03]  /*0e50*/  IMAD.MOV.U32 R11, RZ, RZ, -0x1 ;  /* 0xffffffffff0b7424 */ /* 0x000fc600078e00ff */
[-C--:B-1----:R-:W-:Y:S02]  /*0e60*/  SHF.R.U64 R22, R8, R12.reuse, R9 ;  /* 0x0000000c08167219 */ /* 0x082fe40000001209 */
[----:B------:R-:W-:Y:S02]  /*0e70*/  I2FP.F32.U32 R8, R15 ;  /* 0x0000000f00087245 */ /* 0x000fe40000201000 */
[----:B------:R-:W1:Y:S01]  /*0e80*/  LDC R24, c[0x0][0x658] ;  /* 0x00019600ff187b82 */ /* 0x000e620000000800 */
[----:B0-----:R-:W-:Y:S01]  /*0e90*/  ISETP.NE.U32.AND P0, PT, R26, RZ, PT ;  /* 0x000000ff1a00720c */ /* 0x001fe20003f05070 */
[----:B---3--:R-:W-:Y:S01]  /*0ea0*/  IMAD.MOV R10, RZ, RZ, -R3 ;  /* 0x000000ffff0a7224 */ /* 0x008fe200078e0a03 */
[----:B------:R-:W-:Y:S01]  /*0eb0*/  SHF.R.U32.HI R9, RZ, R12, R9 ;  /* 0x0000000cff097219 */ /* 0x000fe20000011609 */
[----:B------:R-:W-:Y:S01]  /*0ec0*/  FMUL R8, R8, UR4 ;  /* 0x0000000408087c20 */ /* 0x000fe20008400000 */
[----:B------:R-:W-:-:S03]  /*0ed0*/  ISETP.NE.AND.EX P0, PT, R27, RZ, PT, P0 ;  /* 0x000000ff1b00720c */ /* 0x000fc60003f05300 */
[----:B------:R-:W0:Y:S01]  /*0ee0*/  LDC R20, c[0x0][0x148] ;  /* 0x00005200ff147b82 */ /* 0x000e220000000800 */
[----:B--2---:R-:W-:-:S07]  /*0ef0*/  IMAD R3, R7, R10, R6 ;  /* 0x0000000a07037224 */ /* 0x004fce00078e0206 */
[----:B------:R-:W2:Y:S01]  /*0f00*/  LDC R21, c[0x0][0x600] ;  /* 0x00018000ff157b82 */ /* 0x000ea20000000800 */
[-CC-:B----4-:R-:W-:Y:S02]  /*0f10*/  SHF.R.U64 R32, R22, R18.reuse, R9.reuse ;  /* 0x0000001216207219 */ /* 0x190fe40000001209 */
[----:B------:R-:W-:Y:S01]  /*0f20*/  SHF.R.U32.HI R7, RZ, R18, R9 ;  /* 0x00000012ff077219 */ /* 0x000fe20000011609 */
[----:B------:R-:W-:Y:S01]  /*0f30*/  IMAD.MOV.U32 R9, RZ, RZ, 0x1 ;  /* 0x00000001ff097424 */ /* 0x000fe200078e00ff */
[----:B------:R3:W4:Y:S03]  /*0f40*/  F2I.U32.TRUNC.NTZ R18, R8 ;  /* 0x0000000800127305 */ /* 0x000726000020f000 */
[----:B------:R-:W0:Y:S01]  /*0f50*/  LDC R25, c[0x0][0x648] ;  /* 0x00019200ff197b82 */ /* 0x000e220000000800 */
[-C--:B-1----:R-:W-:Y:S02]  /*0f60*/  SHF.L.U32 R6, R11, R24.reuse, RZ ;  /* 0x000000180b067219 */ /* 0x082fe400000006ff */
[----:B------:R-:W-:-:S02]  /*0f70*/  SHF.R.U64 R34, R32, R24, R7 ;  /* 0x0000001820227219 */ /* 0x000fc40000001207 */
[----:B------:R-:W-:Y:S02]  /*0f80*/  LOP3.LUT R13, RZ, R6, RZ, 0x33, !PT ;  /* 0x00000006ff0d7212 */ /* 0x000fe400078e33ff */
[-C--:B------:R-:W-:Y:S01]  /*0f90*/  SHF.R.U32.HI R7, RZ, R24.reuse, R7 ;  /* 0x00000018ff077219 */ /* 0x080fe20000011607 */
[----:B------:R-:W1:Y:S01]  /*0fa0*/  LDC R29, c[0x0][0x638] ;  /* 0x00018e00ff1d7b82 */ /* 0x000e620000000800 */
[----:B------:R-:W-:Y:S01]  /*0fb0*/  SHF.L.U32 R12, R9, R24, RZ ;  /* 0x00000018090c7219 */ /* 0x000fe200000006ff */
[----:B------:R-:W-:-:S06]  /*0fc0*/  IMAD.MOV.U32 R6, RZ, RZ, R34 ;  /* 0x000000ffff067224 */ /* 0x000fcc00078e0022 */
[----:B------:R-:W0:Y:S01]  /*0fd0*/  LDC R28, c[0x0][0x610] ;  /* 0x00018400ff1c7b82 */ /* 0x000e220000000800 */
[----:B---34-:R-:W-:Y:S05]  /*0fe0*/  @!P0 BRA `(.L_x_12) ;  /* 0x0000000000288947 */ /* 0x018fea0003800000 */
[----:B------:R-:W3:Y:S02]  /*0ff0*/  LDC R11, c[0x0][0x64c] ;  /* 0x00019300ff0b7b82 */ /* 0x000ee40000000800 */
[----:B---3--:R-:W-:-:S05]  /*1000*/  IADD3 R11, P0, R34, R11, RZ ;  /* 0x0000000b220b7210 */ /* 0x008fca0007f1e0ff */
[----:B------:R-:W-:-:S04]  /*1010*/  IMAD.X R19, RZ, RZ, R7, P0 ;  /* 0x000000ffff137224 */ /* 0x000fc800000e0607 */
[----:B------:R-:W-:-:S04]  /*1020*/  IMAD.WIDE.U32 R6, R19, R26, RZ ;  /* 0x0000001a13067225 */ /* 0x000fc800078e00ff */
[----:B------:R-:W-:-:S04]  /*1030*/  IMAD.WIDE.U32 R8, P0, R11, R27, R6 ;  /* 0x0000001b0b087225 */ /* 0x000fc80007800006 */
[----:B------:R-:W-:-:S04]  /*1040*/  IMAD.WIDE.U32 R6, R11, R26, RZ ;  /* 0x0000001a0b067225 */ /* 0x000fc800078e00ff */
[----:B------:R-:W-:Y:S01]  /*1050*/  IMAD.X R11, RZ, RZ, RZ, P0 ;  /* 0x000000ffff0b7224 */ /* 0x000fe200000e06ff */
[----:B------:R-:W-:Y:S01]  /*1060*/  IADD3 RZ, P0, R7, R8, RZ ;  /* 0x0000000807ff7210 */ /* 0x000fe20007f1e0ff */
[----:B------:R-:W-:-:S04]  /*1070*/  IMAD.MOV.U32 R10, RZ, RZ, R9 ;  /* 0x000000ffff0a7224 */ /* 0x000fc800078e0009 */
[----:B------:R-:W-:-:S08]  /*1080*/  IMAD.WIDE.U32.X R6, R19, R27, R10, P0 ;  /* 0x0000001b13067225 */ /* 0x000fd000000e040a */
.L_x_12:
[----:B0-----:R-:W-:Y:S01]  /*1090*/  SHF.R.U64 R6, R6, R25, R7 ;  /* 0x0000001906067219 */ /* 0x001fe20000001207 */
[----:B--2---:R-:W-:Y:S01]  /*10a0*/  VIADD R7, R21, 0xffffffff ;  /* 0xffffffff15077836 */ /* 0x004fe20000000000 */
[----:B------:R-:W-:Y:S01]  /*10b0*/  LOP3.LUT R13, R32, R13, RZ, 0xc0, !PT ;  /* 0x0000000d200d7212 */ /* 0x000fe200078ec0ff */
[----:B------:R-:W-:Y:S02]  /*10c0*/  IMAD.MOV R18, RZ, RZ, -R18 ;  /* 0x000000ffff127224 */ /* 0x000fe400078e0a12 */
[----:B------:R-:W-:Y:S01]  /*10d0*/  IMAD.MOV R8, RZ, RZ, -R6 ;  /* 0x000000ffff087224 */ /* 0x000fe200078e0a06 */
[----:B------:R-:W-:Y:S01]  /*10e0*/  LOP3.LUT R7, R22, R7, RZ, 0xc0, !PT ;  /* 0x0000000716077212 */ /* 0x000fe200078ec0ff */
[----:B------:R-:W-:Y:S02]  /*10f0*/  IMAD R12, R12, R6, R13 ;  /* 0x000000060c0c7224 */ /* 0x000fe400078e020d */
[----:B------:R-:W-:Y:S02]  /*1100*/  @P1 IMAD R3, R20, R18, R15 ;  /* 0x0000001214031224 */ /* 0x000fe400078e020f */
[----:B-1----:R-:W-:-:S02]  /*1110*/  IMAD R6, R8, R29, R34 ;  /* 0x0000001d08067224 */ /* 0x002fc400078e0222 */
[----:B------:R-:W-:Y:S02]  /*1120*/  IMAD R22, R12, R28, R3 ;  /* 0x0000001c0c167224 */ /* 0x000fe400078e0203 */
[----:B------:R-:W-:Y:S02]  /*1130*/  IMAD R7, R6, R21, R7 ;  /* 0x0000001506077224 */ /* 0x000fe400078e0207 */
[----:B------:R-:W-:Y:S02]  /*1140*/  IMAD.MOV.U32 R3, RZ, RZ, 0x1 ;  /* 0x00000001ff037424 */ /* 0x000fe400078e00ff */
[----:B------:R-:W-:Y:S01]  /*1150*/  IMAD.MOV.U32 R19, RZ, RZ, R30 ;  /* 0x000000ffff137224 */ /* 0x000fe200078e001e */
[----:B------:R-:W-:Y:S02]  /*1160*/  SEL R18, R7, R22, !P1 ;  /* 0x0000001607127207 */ /* 0x000fe40004800000 */
[----:B------:R-:W-:-:S07]  /*1170*/  SEL R22, R22, R7, !P1 ;  /* 0x0000000716167207 */ /* 0x000fce0004800000 */
.L_x_10:
[----:B------:R-:W-:Y:S05]  /*1180*/  @!P2 BRA `(.L_x_13) ;  /* 0x0000003800cca947 */ /* 0x000fea0003800000 */
[----:B------:R-:W-:-:S13]  /*1190*/  ISETP.GT.U32.AND P0, PT, R31, 0x1, PT ;  /* 0x000000011f00780c */ /* 0x000fda0003f04070 */
[----:B------:R-:W-:Y:S05]  /*11a0*/  @P0 EXIT ;  /* 0x000000000000094d */ /* 0x000fea0003800000 */
.L_x_14:
[----:B------:R-:W-:-:S08]  /*11b0*/  NOP ;  /* 0x0000000000007918 */ /* 0x000fd00000000000 */
[----:B------:R-:W1:Y:S02]  /*11c0*/  USETMAXREG.TRY_ALLOC.CTAPOOL UP0, 0xe8 ;  /* 0x000000e8000079c8 */ /* 0x000e640008000600 */
[----:B-1----:R-:W-:-:S13]  /*11d0*/  PLOP3.LUT P0, PT, PT, PT, UP0, 0x80, 0x0 ;  /* 0x000000000000781c */ /* 0x002fda0003f0f008 */
[----:B------:R-:W-:Y:S05]  /*11e0*/  @!P0 BRA `(.L_x_14) ;  /* 0xfffffffc00f08947 */ /* 0x000fea000383ffff */
[----:B------:R-:W-:-:S13]  /*11f0*/  LOP3.LUT P0, RZ, R3, 0xff, RZ, 0xc0, !PT ;  /* 0x000000ff03ff7812 */ /* 0x000fda000780c0ff */
[----:B------:R-:W-:Y:S05]  /*1200*/  @!P0 EXIT ;  /* 0x000000000000894d */ /* 0x000fea0003800000 */
[----:B------:R-:W2:Y:S01]  /*1210*/  LDL.64 R8, [R1] ;  /* 0x0000000001087983 */ /* 0x000ea20000100a00 */
[----:B------:R-:W-:Y:S01]  /*1220*/  SHF.R.S32.HI R4, RZ, 0x1f, R5 ;  /* 0x0000001fff047819 */ /* 0x000fe20000011405 */
[----:B------:R-:W1:Y:S01]  /*1230*/  S2UR UR4, SR_CgaCtaId ;  /* 0x00000000000479c3 */ /* 0x000e620000008800 */
[----:B------:R-:W-:Y:S01]  /*1240*/  UMOV UR41, 0x400 ;  /* 0x0000040000297882 */ /* 0x000fe20000000000 */
[----:B------:R-:W-:Y:S01]  /*1250*/  UISETP.LT.AND UP0, UPT, UR40, 0x1, UPT ;  /* 0x000000012800788c */ /* 0x000fe2000bf01270 */
[CC--:B------:R-:W-:Y:S01]  /*1260*/  LEA.HI R3, R4.reuse, R5.reuse, RZ, 0x2 ;  /* 0x0000000504037211 */ /* 0x0c0fe200078f10ff */
[----:B------:R-:W-:Y:S01]  /*1270*/  UIADD3 UR5, UR43, -0x1, URZ ;  /* 0xffffffff2b057890 */ /* 0x000fe2000fffe03f */
[----:B------:R-:W-:Y:S01]  /*1280*/  LEA.HI R4, R4, R5, RZ, 0x5 ;  /* 0x0000000504047211 */ /* 0x000fe200078f28ff */
[----:B------:R-:W-:Y:S01]  /*1290*/  USEL UR42, UR40, 0x1, UP0 ;  /* 0x00000001282a7887 */ /* 0x000fe20008000000 */
[--C-:B------:R-:W-:Y:S01]  /*12a0*/  SHF.R.S32.HI R58, RZ, 0x2, R3.reuse ;  /* 0x00000002ff3a7819 */ /* 0x100fe20000011403 */
[----:B------:R-:W3:Y:S01]  /*12b0*/  LDC R64, c[0x0][0x658] ;  /* 0x00019600ff407b82 */ /* 0x000ee20000000800 */
[----:B------:R-:W-:Y:S01]  /*12c0*/  SHF.R.S32.HI R7, RZ, 0x1f, R3 ;  /* 0x0000001fff077819 */ /* 0x000fe20000011403 */
[----:B------:R-:W-:Y:S01]  /*12d0*/  UISETP.NE.AND UP0, UPT, UR5, URZ, UPT ;  /* 0x0000003f0500728c */ /* 0x000fe2000bf05270 */
[----:B------:R-:W-:Y:S01]  /*12e0*/  LOP3.LUT R6, R3, 0xfffffffc, RZ, 0xc0, !PT ;  /* 0xfffffffc03067812 */ /* 0x000fe200078ec0ff */
[----:B------:R-:W-:Y:S01]  /*12f0*/  ULDC UR8, c[0x0][0x284] ;  /* 0x0000a10000087ab9 */ /* 0x000fe20000000800 */
[----:B------:R-:W-:Y:S01]  /*1300*/  LEA.HI R7, R7, R58, RZ, 0x3 ;  /* 0x0000003a07077211 */ /* 0x000fe200078f18ff */
[----:B------:R-:W-:Y:S01]  /*1310*/  USEL UR7, URZ, 0x1, UP0 ;  /* 0x000000013f077887 */ /* 0x000fe20008000000 */
[----:B------:R-:W-:Y:S01]  /*1320*/  SHF.R.S32.HI R3, RZ, 0x5, R4 ;  /* 0x00000005ff037819 */ /* 0x000fe20000011404 */
[----:B------:R-:W4:Y:S01]  /*1330*/  LDC.64 R62, c[0x0][0x5c8] ;  /* 0x00017200ff3e7b82 */ /* 0x000f220000000a00 */
[----:B------:R-:W-:Y:S01]  /*1340*/  LOP3.LUT R7, R7, 0xfffffff8, RZ, 0xc0, !PT ;  /* 0xfffffff807077812 */ /* 0x000fe200078ec0ff */
[----:B------:R-:W-:Y:S01]  /*1350*/  IMAD.IADD R6, R5, 0x1, -R6 ;  /* 0x0000000105067824 */ /* 0x000fe200078e0a06 */
[----:B------:R-:W-:Y:S01]  /*1360*/  LOP3.LUT R72, R23, 0x1, RZ, 0xfc, !PT ;  /* 0x0000000117487812 */ /* 0x000fe200078efcff */
[----:B------:R-:W-:Y:S01]  /*1370*/  IMAD.MOV.U32 R5, RZ, RZ, 0x1 ;  /* 0x00000001ff057424 */ /* 0x000fe200078e00ff */
[----:B------:R-:W-:Y:S01]  /*1380*/  USHF.L.U32 UR47, UR40, 0x1, URZ ;  /* 0x00000001282f7899 */ /* 0x000fe2000800063f */
[----:B------:R-:W-:Y:S01]  /*1390*/  IMAD.IADD R58, R58, 0x1, -R7 ;  /* 0x000000013a3a7824 */ /* 0x000fe200078e0a07 */
[----:B------:R-:W-:Y:S01]  /*13a0*/  UIADD3 UR42, -UR42, UR40, URZ ;  /* 0x000000282a2a7290 */ /* 0x000fe2000fffe13f */
[----:B------:R-:W0:Y:S01]  /*13b0*/  LDC R65, c[0x0][0x288] ;  /* 0x0000a200ff417b82 */ /* 0x000e220000000800 */
[----:B-1----:R-:W-:Y:S01]  /*13c0*/  ULEA UR41, UR4, UR41, 0x18 ;  /* 0x0000002904297291 */ /* 0x002fe2000f8ec03f */
[C-C-:B------:R-:W-:Y:S01]  /*13d0*/  IMAD R69, R3.reuse, -0x10, -R58.reuse ;  /* 0xfffffff003457824 */ /* 0x140fe200078e0a3a */
[--C-:B------:R-:W-:Y:S01]  /*13e0*/  SHF.R.S32.HI R59, RZ, 0x1f, R58.reuse ;  /* 0x0000001fff3b7819 */ /* 0x100fe2000001143a */
[----:B------:R-:W-:Y:S01]  /*13f0*/  USHF.L.U32 UR4, UR5, 0x3, URZ ;  /* 0x0000000305047899 */ /* 0x000fe2000800063f */
[----:B------:R-:W-:Y:S01]  /*1400*/  IMAD.SHL.U32 R60, R6, 0x2, RZ ;  /* 0x00000002063c7824 */ /* 0x000fe200078e00ff */
[----:B------:R-:W-:Y:S01]  /*1410*/  UIADD3 UR5, UR41, 0x180, URZ ;  /* 0x0000018029057890 */ /* 0x000fe2000fffe03f */
[----:B------:R-:W-:Y:S01]  /*1420*/  IMAD.U32 R73, RZ, RZ, UR7 ;  /* 0x00000007ff497e24 */ /* 0x000fe2000f8e00ff */
[----:B------:R-:W1:Y:S01]  /*1430*/  LDC R67, c[0x0][0x600] ;  /* 0x00018000ff437b82 */ /* 0x000e620000000800 */
[----:B------:R-:W-:Y:S01]  /*1440*/  IMAD.WIDE R58, R3, 0x10, R58 ;  /* 0x00000010033a7825 */ /* 0x000fe200078e023a */
[----:B------:R-:W-:Y:S01]  /*1450*/  UIADD3 UR6, UR41, 0x14180, URZ ;  /* 0x0001418029067890 */ /* 0x000fe2000fffe03f */
[----:B------:R-:W-:Y:S01]  /*1460*/  SHF.R.S32.HI R61, RZ, 0x1f, R60 ;  /* 0x0000001fff3d7819 */ /* 0x000fe2000001143c */
[----:B------:R-:W-:Y:S01]  /*1470*/  USHF.R.U32.HI UR5, URZ, 0x4, UR5 ;  /* 0x000000043f057899 */ /* 0x000fe20008011605 */
[----:B------:R-:W-:Y:S01]  /*1480*/  IMAD.MOV.U32 R3, RZ, RZ, -0x1 ;  /* 0xffffffffff037424 */ /* 0x000fe200078e00ff */
[----:B------:R-:W-:Y:S01]  /*1490*/  USHF.R.U32.HI UR6, URZ, 0x4, UR6 ;  /* 0x000000043f067899 */ /* 0x000fe20008011606 */
[----:B------:R-:W-:Y:S01]  /*14a0*/  VIADD R69, R69, UR8 ;  /* 0x0000000845457c36 */ /* 0x000fe20008000000 */
[----:B------:R-:W-:Y:S01]  /*14b0*/  UIADD3 UR48, UR41, 0x60, URZ ;  /* 0x0000006029307890 */ /* 0x000fe2000fffe03f */
[C---:B----4-:R-:W-:Y:S01]  /*14c0*/  SHF.L.U64.HI R63, R62.reuse, 0x3, R63 ;  /* 0x000000033e3f7819 */ /* 0x050fe2000001023f */
[----:B------:R-:W-:Y:S01]  /*14d0*/  ULOP3.LUT UR4, UR4, 0x8, URZ, 0xc0, !UPT ;  /* 0x0000000804047892 */ /* 0x000fe2000f8ec03f */
[-C--:B---3--:R-:W-:Y:S01]  /*14e0*/  SHF.L.U32 R3, R3, R64.reuse, RZ ;  /* 0x0000004003037219 */ /* 0x088fe200000006ff */
[----:B------:R-:W-:Y:S01]  /*14f0*/  ULOP3.LUT UR5, UR5, 0x3fff, URZ, 0xc0, !UPT ;  /* 0x00003fff05057892 */ /* 0x000fe2000f8ec03f */
[----:B------:R-:W-:Y:S01]  /*1500*/  SHF.L.U32 R64, R5, R64, RZ ;  /* 0x0000004005407219 */ /* 0x000fe200000006ff */
[----:B------:R-:W-:Y:S01]  /*1510*/  ULOP3.LUT UR6, UR6, 0x3fff, URZ, 0xc0, !UPT ;  /* 0x00003fff06067892 */ /* 0x000fe2000f8ec03f */
[----:B------:R-:W-:Y:S01]  /*1520*/  IMAD.SHL.U32 R62, R62, 0x8, RZ ;  /* 0x000000083e3e7824 */ /* 0x000fe200078e00ff */
[----:B------:R-:W-:Y:S01]  /*1530*/  LOP3.LUT R68, RZ, R3, RZ, 0x33, !PT ;  /* 0x00000003ff447212 */ /* 0x000fe200078e33ff */
[----:B0-----:R-:W-:Y:S01]  /*1540*/  IMAD R65, R6, -0x2, R65 ;  /* 0xfffffffe06417824 */ /* 0x001fe200078e0241 */
[----:B------:R-:W-:-:S02]  /*1550*/  ULEA UR43, UR43, UR48, 0x3 ;  /* 0x000000302b2b7291 */ /* 0x000fc4000f8e183f */
[----:B------:R-:W-:Y:S02]  /*1560*/  ULOP3.LUT UR49, UR4, 0x8, URZ, 0x3c, !UPT ;  /* 0x0000000804317892 */ /* 0x000fe4000f8e3c3f */
[----:B------:R-:W-:Y:S01]  /*1570*/  ULOP3.LUT UR44, UR4, 0x18, URZ, 0x3c, !UPT ;  /* 0x00000018042c7892 */ /* 0x000fe2000f8e3c3f */
[----:B-1----:R-:W-:Y:S01]  /*1580*/  VIADD R67, R67, 0xffffffff ;  /* 0xffffffff43437836 */ /* 0x002fe20000000000 */
[----:B------:R-:W-:Y:S02]  /*1590*/  ULOP3.LUT UR45, UR5, 0x10000, URZ, 0xfc, !UPT ;  /* 0x00010000052d7892 */ /* 0x000fe4000f8efc3f */
[----:B------:R-:W-:Y:S01]  /*15a0*/  ULOP3.LUT UR46, UR6, 0x10000, URZ, 0xfc, !UPT ;  /* 0x00010000062e7892 */ /* 0x000fe2000f8efc3f */
[----:B--2---:R-:W-:-:S11]  /*15b0*/  SHF.L.U64.HI R66, R8, 0x1, R0 ;  /* 0x0000000108427819 */ /* 0x004fd60000010200 */
.L_x_98:
[----:B------:R-:W-:-:S04]  /*15c0*/  SHF.L.U32 R0, R73, 0x1f, RZ ;  /* 0x0000001f49007819 */ /* 0x000fc800000006ff */
[----:B------:R-:W0:Y:S02]  /*15d0*/  SYNCS.PHASECHK.TRANS64.TRYWAIT P0, [UR43+-0x8], R0 ;  /* 0xfffff800ff0075a7 */ /* 0x000e24000800016b */
[----:B01-34-:R-:W-:Y:S05]  /*15e0*/  @!P0 BRA `(.L_x_15) ;  /* 0x0000004400e88947 */ /* 0x01bfea0003800000 */
.L_x_121:
[----:B------:R-:W-:Y:S02]  /*15f0*/  ULDC UR4, c[0x0][0x28c] ;  /* 0x0000a30000047ab9 */ /* 0x000fe40000000800 */
[----:B------:R-:W-:-:S13]  /*1600*/  ISETP.LT.AND P0, PT, RZ, UR4, PT ;  /* 0x00000004ff007c0c */ /* 0x000fda000bf01270 */
[----:B------:R-:W-:Y:S05]  /*1610*/  @P0 BRA `(.L_x_16) ;  /* 0x0000000000400947 */ /* 0x000fea0003800000 */
[----:B0-----:R-:W-:Y:S01]  /*1620*/  MOV R0, 0x0 ;  /* 0x0000000000007802 */ /* 0x001fe20000000f00 */
[----:B------:R-:W-:Y:S01]  /*1630*/  ULDC.64 UR4, c[0x4][0x68] ;  /* 0x01001a0000047ab9 */ /* 0x000fe20000000a00 */
[----:B------:R-:W-:Y:S01]  /*1640*/  ULDC.64 UR6, c[0x4][0x8] ;  /* 0x0100020000067ab9 */ /* 0x000fe20000000a00 */
[----:B------:R-:W-:Y:S01]  /*1650*/  IMAD.U32 R4, RZ, RZ, UR4 ;  /* 0x00000004ff047e24 */ /* 0x000fe2000f8e00ff */
[----:B------:R0:W1:Y:S01]  /*1660*/  LDC.64 R14, c[0x4][R0] ;  /* 0x01000000000e7b82 */ /* 0x0000620000000a00 */
[----:B------:R-:W-:Y:S01]  /*1670*/  IMAD.U32 R5, RZ, RZ, UR5 ;  /* 0x00000005ff057e24 */ /* 0x000fe2000f8e00ff */
[----:B------:R-:W-:Y:S01]  /*1680*/  ULDC.64 UR4, c[0x4][0x70] ;  /* 0x01001c0000047ab9 */ /* 0x000fe20000000a00 */
[----:B------:R-:W-:Y:S02]  /*1690*/  IMAD.U32 R10, RZ, RZ, UR6 ;  /* 0x00000006ff0a7e24 */ /* 0x000fe4000f8e00ff */
[----:B------:R-:W-:Y:S02]  /*16a0*/  IMAD.U32 R6, RZ, RZ, UR4 ;  /* 0x00000004ff067e24 */ /* 0x000fe4000f8e00ff */
[----:B------:R-:W-:-:S02]  /*16b0*/  IMAD.U32 R7, RZ, RZ, UR5 ;  /* 0x00000005ff077e24 */ /* 0x000fc4000f8e00ff */
[----:B------:R-:W-:Y:S02]  /*16c0*/  IMAD.U32 R11, RZ, RZ, UR7 ;  /* 0x00000007ff0b7e24 */ /* 0x000fe4000f8e00ff */
[----:B------:R-:W-:Y:S02]  /*16d0*/  IMAD.MOV.U32 R8, RZ, RZ, 0x1e1 ;  /* 0x000001e1ff087424 */ /* 0x000fe400078e00ff */
[----:B------:R-:W-:Y:S02]  /*16e0*/  IMAD.MOV.U32 R12, RZ, RZ, 0x1 ;  /* 0x00000001ff0c7424 */ /* 0x000fe400078e00ff */
[----:B0-----:R-:W-:-:S07]  /*16f0*/  IMAD.MOV.U32 R13, RZ, RZ, RZ ;  /* 0x000000ffff0d7224 */ /* 0x001fce00078e00ff */
[----:B------:R-:W-:-:S07]  /*1700*/  LEPC R20, `(.L_x_16) ;  /* 0x000000001014794e */ /* 0x000fce0000000000 */
[----:B-1---5:R-:W-:Y:S05]  /*1710*/  CALL.ABS.NOINC R14 ;  /* 0x000000000e007343 */ /* 0x022fea0003c00000 */
.L_x_16:
[----:B------:R-:W-:-:S13]  /*1720*/  ISETP.NE.AND P0, PT, R72, 0x3, PT ;  /* 0x000000034800780c */ /* 0x000fda0003f05270 */
[----:B------:R-:W-:Y:S05]  /*1730*/  @!P0 BRA `(.L_x_17) ;  /* 0x0000000000048947 */ /* 0x000fea0003800000 */
[----:B------:R-:W-:Y:S01]  /*1740*/  BPT.TRAP 0x1 ;  /* 0x000000040000795c */ /* 0x000fe20000300000 */
.L_x_17:
[----:B0-----:R-:W-:Y:S02]  /*1750*/  IMAD.U32 R3, RZ, RZ, UR38 ;  /* 0x00000026ff037e24 */ /* 0x001fe4000f8e00ff */
[----:B------:R-:W-:-:S03]  /*1760*/  IMAD.U32 R0, RZ, RZ, UR39 ;  /* 0x00000027ff007e24 */ /* 0x000fc6000f8e00ff */
[----:B------:R-:W-:Y:S02]  /*1770*/  LEA R3, R3, UR41, 0x3 ;  /* 0x0000002903037c11 */ /* 0x000fe4000f8e18ff */
[----:B------:R-:W-:-:S04]  /*1780*/  SHF.L.U32 R0, R0, 0x1f, RZ ;  /* 0x0000001f00007819 */ /* 0x000fc800000006ff */
[----:B------:R0:W1:Y:S01]  /*1790*/  SYNCS.PHASECHK.TRANS64.TRYWAIT P1, [R3+URZ], R0 ;  /* 0x00000000030075a7 */ /* 0x000062000802017f */
[----:B------:R-:W-:Y:S05]  /*17a0*/  @!P0 BRA `(.L_x_18) ;  /* 0x0000000000048947 */ /* 0x000fea0003800000 */
[----:B------:R-:W-:Y:S01]  /*17b0*/  BPT.TRAP 0x1 ;  /* 0x000000040000795c */ /* 0x000fe20000300000 */
.L_x_18:
[----:B-1----:R-:W-:Y:S05]  /*17c0*/  @P1 BRA `(.L_x_19) ;  /* 0x0000000000081947 */ /* 0x002fea0003800000 */
[----:B------:R-:W1:Y:S02]  /*17d0*/  SYNCS.PHASECHK.TRANS64.TRYWAIT P1, [R3+URZ], R0 ;  /* 0x00000000030075a7 */ /* 0x000e64000802017f */
[----:B-1----:R-:W-:Y:S05]  /*17e0*/  @!P1 BRA `(.L_x_20) ;  /* 0x0000004400809947 */ /* 0x002fea0003800000 */
.L_x_19:
[----:B------:R-:W-:Y:S05]  /*17f0*/  WARPSYNC.ALL ;  /* 0x0000000000007948 */ /* 0x000fea0003800000 */
[----:B------:R-:W-:Y:S01]  /*1800*/  ULEA UR8, UR38, UR45, 0xa ;  /* 0x0000002d26087291 */ /* 0x000fe2000f8e503f */
[----:B------:R-:W-:Y:S01]  /*1810*/  WARPGROUP.ARRIVE ;  /* 0x00000000000079c5 */ /* 0x000fe20000000000 */
[----:B------:R-:W-:Y:S01]  /*1820*/  ULEA UR9, UR38, UR46, 0xa ;  /* 0x0000002e26097291 */ /* 0x000fe2000f8e503f */
[----:B01----:R-:W-:Y:S01]  /*1830*/  IMAD.U32 R0, RZ, RZ, UR42 ;  /* 0x0000002aff007e24 */ /* 0x003fe2000f8e00ff */
[----:B------:R-:W-:Y:S01]  /*1840*/  UMOV UR5, 0x40000040 ;  /* 0x4000004000057882 */ /* 0x000fe20000000000 */
[----:B------:R-:W-:-:S02]  /*1850*/  UMOV UR7, 0x40000040 ;  /* 0x4000004000077882 */ /* 0x000fc40000000000 */
[----:B------:R-:W-:Y:S01]  /*1860*/  UMOV UR4, UR8 ;  /* 0x0000000800047c82 */ /* 0x000fe20008000000 */
[----:B------:R-:W-:Y:S01]  /*1870*/  ISETP.GE.AND P1, PT, R0, 0x1, PT ;  /* 0x000000010000780c */ /* 0x000fe20003f26270 */
[----:B------:R-:W-:Y:S02]  /*1880*/  UMOV UR6, UR9 ;  /* 0x0000000900067c82 */ /* 0x000fe40008000000 */
[----:B------:R-:W-:Y:S01]  /*1890*/  HGMMA.64x64x16.F32 R24, gdesc[UR4], RZ, !UPT, gsb0 ;  /* 0x00e00000041879f0 */ /* 0x000fe2000c0008ff */
[----:B------:R-:W-:Y:S02]  /*18a0*/  UIADD3 UR4, UR8, 0x2, URZ ;  /* 0x0000000208047890 */ /* 0x000fe4000fffe03f */
[----:B------:R-:W-:Y:S01]  /*18b0*/  UIADD3 UR6, UR9, 0x2, URZ ;  /* 0x0000000209067890 */ /* 0x000fe2000fffe03f */
[----:B------:R-:W-:Y:S01]  /*18c0*/  UMOV UR5, 0x40000040 ;  /* 0x4000004000057882 */ /* 0x000fe20000000000 */
[----:B------:R-:W-:Y:S01]  /*18d0*/  UMOV UR7, 0x40000040 ;  /* 0x4000004000077882 */ /* 0x000fe20000000000 */
[----:B------:R-:W-:-:S02]  /*18e0*/  WARPGROUP.DEPBAR.LE gsb0, 0x0 ;  /* 0x00008000000079c5 */ /* 0x000fc40000010000 */
[----:B------:R-:W-:-:S06]  /*18f0*/  WARPGROUP.ARRIVE ;  /* 0x00000000000079c5 */ /* 0x000fcc0000000000 */
[----:B------:R-:W-:Y:S01]  /*1900*/  HGMMA.64x64x16.F32 R24, gdesc[UR4], R24, gsb0 ;  /* 0x00e00000041879f0 */ /* 0x000fe20008000818 */
[----:B------:R-:W-:Y:S02]  /*1910*/  UIADD3 UR4, UR8, 0x4, URZ ;  /* 0x0000000408047890 */ /* 0x000fe4000fffe03f */
[----:B------:R-:W-:Y:S01]  /*1920*/  UIADD3 UR6, UR9, 0x4, URZ ;  /* 0x0000000409067890 */ /* 0x000fe2000fffe03f */
[----:B------:R-:W-:Y:S01]  /*1930*/  UMOV UR5, 0x40000040 ;  /* 0x4000004000057882 */ /* 0x000fe20000000000 */
[----:B------:R-:W-:Y:S01]  /*1940*/  UMOV UR7, 0x40000040 ;  /* 0x4000004000077882 */ /* 0x000fe20000000000 */
[----:B------:R-:W-:Y:S02]  /*1950*/  WARPGROUP.DEPBAR.LE gsb0, 0x0 ;  /* 0x00008000000079c5 */ /* 0x000fe40000010000 */
        /* <DEDUP_REMOVED lines=36> */
[----:B------:R-:W-:Y:S03]  /*1ba0*/  HGMMA.64x64x16.F32 R24, gdesc[UR4], R24, gsb0 ;  /* 0x00e00000041879f0 */ /* 0x000fe60008000818 */
[----:B------:R-:W-:Y:S02]  /*1bb0*/  WARPGROUP.DEPBAR.LE gsb0, 0x0 ;  /* 0x00008000000079c5 */ /* 0x000fe40000010000 */
[----:B------:R-:W-:Y:S05]  /*1bc0*/  @!P1 BRA `(.L_x_21) ;  /* 0x0000000400809947 */ /* 0x000fea0003800000 */
[----:B------:R-:W-:Y:S01]  /*1bd0*/  UIADD3 UR8, UR38, 0x1, URZ ;  /* 0x0000000126087890 */ /* 0x000fe2000fffe03f */
[----:B------:R-:W-:Y:S01]  /*1be0*/  IMAD.U32 R0, RZ, RZ, UR42 ;  /* 0x0000002aff007e24 */ /* 0x000fe2000f8e00ff */
[----:B------:R-:W-:Y:S02]  /*1bf0*/  UMOV UR9, UR38 ;  /* 0x0000002600097c82 */ /* 0x000fe40008000000 */
[----:B------:R-:W-:-:S04]  /*1c00*/  UISETP.NE.AND UP0, UPT, UR8, 0x5, UPT ;  /* 0x000000050800788c */ /* 0x000fc8000bf05270 */
[----:B------:R-:W-:Y:S02]  /*1c10*/  USEL UR4, URZ, 0x1, UP0 ;  /* 0x000000013f047887 */ /* 0x000fe40008000000 */
[----:B------:R-:W-:Y:S02]  /*1c20*/  USEL UR8, UR8, URZ, UP0 ;  /* 0x0000003f08087287 */ /* 0x000fe40008000000 */
[----:B------:R-:W-:-:S06]  /*1c30*/  ULOP3.LUT UR4, UR39, UR4, URZ, 0x3c, !UPT ;  /* 0x0000000427047292 */ /* 0x000fcc000f8e3c3f */
[----:B------:R-:W-:-:S07]  /*1c40*/  IMAD.U32 R5, RZ, RZ, UR4 ;  /* 0x00000004ff057e24 */ /* 0x000fce000f8e00ff */
.L_x_28:
[----:B01----:R-:W-:Y:S05]  /*1c50*/  @!P0 BRA `(.L_x_22) ;  /* 0x0000000000048947 */ /* 0x003fea0003800000 */
[----:B------:R-:W-:Y:S01]  /*1c60*/  BPT.TRAP 0x1 ;  /* 0x000000040000795c */ /* 0x000fe20000300000 */
.L_x_22:
[----:B------:R-:W-:Y:S01]  /*1c70*/  ULEA UR4, UR8, UR41, 0x3 ;  /* 0x0000002908047291 */ /* 0x000fe2000f8e183f */
[----:B------:R-:W-:-:S08]  /*1c80*/  SHF.L.U32 R3, R5, 0x1f, RZ ;  /* 0x0000001f05037819 */ /* 0x000fd000000006ff */
[----:B------:R0:W1:Y:S01]  /*1c90*/  SYNCS.PHASECHK.TRANS64.TRYWAIT P1, [UR4], R3 ;  /* 0x00000003ff0075a7 */ /* 0x0000620008020144 */
[----:B------:R-:W-:Y:S05]  /*1ca0*/  @!P0 BRA `(.L_x_23) ;  /* 0x0000000000048947 */ /* 0x000fea0003800000 */
[----:B------:R-:W-:Y:S01]  /*1cb0*/  BPT.TRAP 0x1 ;  /* 0x000000040000795c */ /* 0x000fe20000300000 */
.L_x_23:
[----:B-1----:R-:W-:Y:S05]  /*1cc0*/  @P1 BRA `(.L_x_24) ;  /* 0x0000000000081947 */ /* 0x002fea0003800000 */
[----:B------:R-:W1:Y:S02]  /*1cd0*/  SYNCS.PHASECHK.TRANS64.TRYWAIT P1, [UR4], R3 ;  /* 0x00000003ff0075a7 */ /* 0x000e640008020144 */
[----:B-1----:R-:W-:Y:S05]  /*1ce0*/  @!P1 BRA `(.L_x_25) ;  /* 0x0000004000549947 */ /* 0x002fea0003800000 */
.L_x_24:
[----:B------:R-:W-:Y:S01]  /*1cf0*/  ULEA UR11, UR8, UR45, 0xa ;  /* 0x0000002d080b7291 */ /* 0x000fe2000f8e503f */
[----:B------:R-:W-:Y:S01]  /*1d00*/  WARPGROUP.ARRIVE ;  /* 0x00000000000079c5 */ /* 0x000fe20000000000 */
[----:B------:R-:W-:Y:S01]  /*1d10*/  ULEA UR10, UR8, UR46, 0xa ;  /* 0x0000002e080a7291 */ /* 0x000fe2000f8e503f */
[----:B------:R-:W-:Y:S01]  /*1d20*/  UMOV UR5, 0x40000040 ;  /* 0x4000004000057882 */ /* 0x000fe20000000000 */
[----:B------:R-:W-:-:S03]  /*1d30*/  UMOV UR7, 0x40000040 ;  /* 0x4000004000077882 */ /* 0x000fc60000000000 */
[----:B------:R-:W-:Y:S02]  /*1d40*/  UMOV UR4, UR11 ;  /* 0x0000000b00047c82 */ /* 0x000fe40008000000 */
[----:B------:R-:W-:Y:S02]  /*1d50*/  UMOV UR6, UR10 ;  /* 0x0000000a00067c82 */ /* 0x000fe40008000000 */
[----:B------:R-:W-:Y:S01]  /*1d60*/  HGMMA.64x64x16.F32 R24, gdesc[UR4], R24, gsb0 ;  /* 0x00e00000041879f0 */ /* 0x000fe20008000818 */
        /* <DEDUP_REMOVED lines=51> */
[----:B------:R-:W-:Y:S01]  /*20a0*/  BPT.TRAP 0x1 ;  /* 0x000000040000795c */ /* 0x000fe20000300000 */
.L_x_26:
[----:B------:R-:W-:Y:S01]  /*20b0*/  ULEA UR4, UR9, UR41, 0x3 ;  /* 0x0000002909047291 */ /* 0x000fe2000f8e183f */
[----:B------:R-:W-:-:S03]  /*20c0*/  ISETP.GT.U32.AND P1, PT, R23, 0x1, PT ;  /* 0x000000011700780c */ /* 0x000fc60003f24070 */
[----:B------:R-:W-:-:S04]  /*20d0*/  UIADD3 UR4, UR4, 0x28, URZ ;  /* 0x0000002804047890 */ /* 0x000fc8000fffe03f */
[----:B------:R-:W-:-:S09]  /*20e0*/  UPRMT UR4, URZ, 0x654, UR4 ;  /* 0x000006543f047896 */ /* 0x000fd20008000004 */
[----:B------:R-:W-:Y:S01]  /*20f0*/  SYNCS.ARRIVE.TRANS64.RED.A1T0 RZ, [UR4], RZ ;  /* 0x000000ffffff79a7 */ /* 0x000fe20008100404 */
[----:B------:R-:W-:Y:S05]  /*2100*/  @P1 BRA `(.L_x_27) ;  /* 0x0000000000041947 */ /* 0x000fea0003800000 */
[----:B------:R-:W-:Y:S01]  /*2110*/  BPT.TRAP 0x1 ;  /* 0x000000040000795c */ /* 0x000fe20000300000 */
.L_x_27:
[----:B------:R-:W-:Y:S01]  /*2120*/  UIADD3 UR8, UR8, 0x1, URZ ;  /* 0x0000000108087890 */ /* 0x000fe2000fffe03f */
[C---:B------:R-:W-:Y:S01]  /*2130*/  ISETP.GT.AND P1, PT, R0.reuse, 0x1, PT ;  /* 0x000000010000780c */ /* 0x040fe20003f24270 */
[----:B------:R-:W-:Y:S01]  /*2140*/  UIADD3 UR9, UR9, 0x1, URZ ;  /* 0x0000000109097890 */ /* 0x000fe2000fffe03f */
[----:B------:R-:W-:Y:S01]  /*2150*/  VIADD R0, R0, 0xffffffff ;  /* 0xffffffff00007836 */ /* 0x000fe20000000000 */
[----:B------:R-:W-:Y:S02]  /*2160*/  UISETP.NE.AND UP0, UPT, UR8, 0x5, UPT ;  /* 0x000000050800788c */ /* 0x000fe4000bf05270 */
[----:B------:R-:W-:Y:S02]  /*2170*/  UISETP.NE.AND UP1, UPT, UR9, 0x5, UPT ;  /* 0x000000050900788c */ /* 0x000fe4000bf25270 */
[----:B------:R-:W-:Y:S02]  /*2180*/  USEL UR4, URZ, 0x1, UP0 ;  /* 0x000000013f047887 */ /* 0x000fe40008000000 */
[----:B------:R-:W-:-:S02]  /*2190*/  USEL UR8, UR8, URZ, UP0 ;  /* 0x0000003f08087287 */ /* 0x000fc40008000000 */
[----:B------:R-:W-:Y:S02]  /*21a0*/  USEL UR9, UR9, URZ, UP1 ;  /* 0x0000003f09097287 */ /* 0x000fe40008800000 */
[----:B------:R-:W-:Y:S01]  /*21b0*/  LOP3.LUT R5, R5, UR4, RZ, 0x3c, !PT ;  /* 0x0000000405057c12 */ /* 0x000fe2000f8e3cff */
[----:B------:R-:W-:Y:S09]  /*21c0*/  @P1 BRA `(.L_x_28) ;  /* 0xfffffff800a01947 */ /* 0x000ff2000383ffff */
.L_x_21:
[----:B------:R-:W2:Y:S01]  /*21d0*/  LDC R0, c[0x0][0x28c] ;  /* 0x0000a300ff007b82 */ /* 0x000ea20000000800 */
[----:B01----:R-:W-:-:S04]  /*21e0*/  IMAD.U32 R3, RZ, RZ, UR49 ;  /* 0x00000031ff037e24 */ /* 0x003fc8000f8e00ff */
[----:B------:R0:W-:Y:S01]  /*21f0*/  SYNCS.ARRIVE.TRANS64.A1T0 RZ, [R3+UR48], RZ ;  /* 0x000000ff03ff79a7 */ /* 0x0001e20008100030 */
[----:B--2---:R-:W-:-:S13]  /*2200*/  ISETP.GE.AND P1, PT, R0, 0x1, PT ;  /* 0x000000010000780c */ /* 0x004fda0003f26270 */
[----:B0-----:R-:W-:Y:S05]  /*2210*/  @!P1 BRA `(.L_x_29) ;  /* 0x0000000000349947 */ /* 0x001fea0003800000 */
[----:B------:R-:W-:Y:S05]  /*2220*/  @!P0 BRA `(.L_x_30) ;  /* 0x0000000000048947 */ /* 0x000fea0003800000 */
[----:B------:R-:W-:Y:S01]  /*2230*/  BPT.TRAP 0x1 ;  /* 0x000000040000795c */ /* 0x000fe20000300000 */
.L_x_30:
[----:B------:R-:W-:Y:S01]  /*2240*/  UIADD3 UR6, UR38, UR42, URZ ;  /* 0x0000002a26067290 */ /* 0x000fe2000fffe03f */
[----:B------:R-:W-:-:S03]  /*2250*/  ISETP.GT.U32.AND P0, PT, R23, 0x1, PT ;  /* 0x000000011700780c */ /* 0x000fc60003f04070 */
[----:B------:R-:W-:-:S04]  /*2260*/  UIMAD.WIDE.U32 UR4, UR6, -0x33333333, URZ ;  /* 0xcccccccd060478a5 */ /* 0x000fc8000f8e003f */
[----:B------:R-:W-:-:S04]  /*2270*/  USHF.R.U32.HI UR4, URZ, 0x2, UR5 ;  /* 0x000000023f047899 */ /* 0x000fc80008011605 */
[----:B------:R-:W-:-:S04]  /*2280*/  UIMAD UR6, UR4, -0x5, UR6 ;  /* 0xfffffffb040678a4 */ /* 0x000fc8000f8e0206 */
[----:B------:R-:W-:-:S04]  /*2290*/  ULEA UR6, UR6, UR41, 0x3 ;  /* 0x0000002906067291 */ /* 0x000fc8000f8e183f */
[----:B------:R-:W-:-:S04]  /*22a0*/  UIADD3 UR6, UR6, 0x28, URZ ;  /* 0x0000002806067890 */ /* 0x000fc8000fffe03f */
[----:B------:R-:W-:-:S09]  /*22b0*/  UPRMT UR6, URZ, 0x654, UR6 ;  /* 0x000006543f067896 */ /* 0x000fd20008000006 */
[----:B------:R-:W-:Y:S01]  /*22c0*/  SYNCS.ARRIVE.TRANS64.RED.A1T0 RZ, [UR6], RZ ;  /* 0x000000ffffff79a7 */ /* 0x000fe20008100406 */
[----:B------:R-:W-:Y:S05]  /*22d0*/  @P0 BRA `(.L_x_29) ;  /* 0x0000000000040947 */ /* 0x000fea0003800000 */
[----:B------:R-:W-:Y:S01]  /*22e0*/  BPT.TRAP 0x1 ;  /* 0x000000040000795c */ /* 0x000fe20000300000 */
.L_x_29:
[----:B------:R-:W-:Y:S01]  /*22f0*/  SHF.L.U32 R0, R73, 0x1f, RZ ;  /* 0x0000001f49007819 */ /* 0x000fe200000006ff */
[----:B------:R-:W-:Y:S01]  /*2300*/  UIADD3 UR38, UR38, UR47, URZ ;  /* 0x0000002f26267290 */ /* 0x000fe2000fffe03f */
[----:B------:R-:W-:Y:S01]  /*2310*/  SHF.R.S32.HI R9, RZ, 0x1f, R19 ;  /* 0x0000001fff097819 */ /* 0x000fe20000011413 */
[----:B------:R-:W-:Y:S01]  /*2320*/  UISETP.GE.U32.AND UP1, UPT, UR47, 0x5, UPT ;  /* 0x000000052f00788c */ /* 0x000fe2000bf26070 */
[----:B------:R-:W0:Y:S01]  /*2330*/  SYNCS.PHASECHK.TRANS64.TRYWAIT P0, [UR43+0x8], R0 ;  /* 0x00000800ff0075a7 */ /* 0x000e22000800016b */
[----:B------:R-:W-:-:S04]  /*2340*/  UISETP.GT.U32.AND UP0, UPT, UR38, 0x4, UPT ;  /* 0x000000042600788c */ /* 0x000fc8000bf04070 */
[----:B------:R-:W-:-:S04]  /*2350*/  UISETP.LT.U32.AND UP0, UPT, UR47, 0x5, UP0 ;  /* 0x000000052f00788c */ /* 0x000fc80008701070 */
[----:B------:R-:W-:Y:S02]  /*2360*/  USEL UR6, URZ, 0x1, !UP0 ;  /* 0x000000013f067887 */ /* 0x000fe4000c000000 */
[----:B------:R-:W-:Y:S02]  /*2370*/  @UP1 UIMAD.WIDE.U32 UR4, UR38, -0x33333333, URZ ;  /* 0xcccccccd260418a5 */ /* 0x000fe4000f8e003f */
[----:B------:R-:W-:Y:S02]  /*2380*/  ULOP3.LUT UR39, UR39, UR6, URZ, 0x3c, !UPT ;  /* 0x0000000627277292 */ /* 0x000fe4000f8e3c3f */
[----:B------:R-:W-:-:S04]  /*2390*/  @UP1 USHF.R.U32.HI UR4, URZ, 0x2, UR5 ;  /* 0x000000023f041899 */ /* 0x000fc80008011605 */
[----:B------:R-:W-:Y:S01]  /*23a0*/  @UP1 ULOP3.LUT UR39, UR39, 0x1, UR4, 0x78, !UPT ;  /* 0x0000000127271892 */ /* 0x000fe2000f8e7804 */
[----:B0-----:R-:W-:Y:S11]  /*23b0*/  @!P0 BRA `(.L_x_31) ;  /* 0x0000003800b88947 */ /* 0x001ff60003800000 */
.L_x_122:
[----:B------:R-:W-:Y:S01]  /*23c0*/  ULDC.64 UR4, c[0x0][0x5d0] ;  /* 0x0001740000047ab9 */ /* 0x000fe20000000a00 */
[----:B------:R-:W-:Y:S01]  /*23d0*/  ULDC UR6, c[0x0][0x284] ;  /* 0x0000a10000067ab9 */ /* 0x000fe20000000800 */
[----:B0-----:R-:W-:Y:S02]  /*23e0*/  IMAD R0, R9, UR4, RZ ;  /* 0x0000000409007c24 */ /* 0x001fe4000f8e02ff */
[----:B------:R-:W-:Y:S02]  /*23f0*/  IMAD.SHL.U32 R12, R18, 0x40, RZ ;  /* 0x00000040120c7824 */ /* 0x000fe400078e00ff */
[C---:B------:R-:W-:Y:S02]  /*2400*/  IMAD R3, R19.reuse, UR5, R0 ;  /* 0x0000000513037c24 */ /* 0x040fe4000f8e0200 */
[----:B------:R-:W-:Y:S01]  /*2410*/  IMAD.SHL.U32 R0, R22, 0x40, RZ ;  /* 0x0000004016007824 */ /* 0x000fe200078e00ff */
[----:B------:R-:W-:Y:S01]  /*2420*/  SHF.R.S32.HI R13, RZ, 0x1f, R12 ;  /* 0x0000001fff0d7819 */ /* 0x000fe2000001140c */
[----:B------:R-:W-:Y:S01]  /*2430*/  IMAD.WIDE.U32 R4, R19, UR4, R60 ;  /* 0x0000000413047c25 */ /* 0x000fe2000f8e003c */
[----:B------:R-:W-:-:S02]  /*2440*/  ULDC.64 UR4, c[0x0][0x5c8] ;  /* 0x0001720000047ab9 */ /* 0x000fc40000000a00 */
[----:B------:R-:W-:Y:S01]  /*2450*/  ISETP.GE.AND P0, PT, R0, UR6, PT ;  /* 0x0000000600007c0c */ /* 0x000fe2000bf06270 */
[----:B------:R-:W-:Y:S01]  /*2460*/  ULDC UR6, c[0x0][0x288] ;  /* 0x0000a20000067ab9 */ /* 0x000fe20000000800 */
[----:B------:R-:W-:Y:S01]  /*2470*/  IADD3 R4, P1, R12, R4, RZ ;  /* 0x000000040c047210 */ /* 0x000fe20007f3e0ff */
[----:B------:R-:W-:Y:S01]  /*2480*/  IMAD.WIDE R20, R22, 0x40, R58 ;  /* 0x0000004016147825 */ /* 0x000fe200078e023a */
[----:B------:R-:W-:Y:S02]  /*2490*/  ISETP.GE.OR P0, PT, R12, UR6, P0 ;  /* 0x000000060c007c0c */ /* 0x000fe40008706670 */
[----:B------:R-:W-:Y:S01]  /*24a0*/  IADD3.X R5, R13, R5, R3, P1, !PT ;  /* 0x000000050d057210 */ /* 0x000fe20000ffe403 */
[----:B------:R-:W-:-:S04]  /*24b0*/  IMAD R7, R21, UR4, RZ ;  /* 0x0000000415077c24 */ /* 0x000fc8000f8e02ff */
[C---:B------:R-:W-:Y:S02]  /*24c0*/  IMAD R7, R20.reuse, UR5, R7 ;  /* 0x0000000514077c24 */ /* 0x040fe4000f8e0207 */
[----:B------:R-:W-:-:S04]  /*24d0*/  IMAD.WIDE.U32 R70, R20, UR4, R4 ;  /* 0x0000000414467c25 */ /* 0x000fc8000f8e0004 */
[----:B------:R-:W-:Y:S05]  /*24e0*/  @P0 BRA `(.L_x_32) ;  /* 0x0000002000580947 */ /* 0x000fea0003800000 */
[----:B-----5:R-:W-:Y:S01]  /*24f0*/  FSETP.NEU.AND P0, PT, R57, RZ, PT ;  /* 0x000000ff3900720b */ /* 0x020fe20003f0d000 */
[----:B------:R-:W-:Y:S01]  /*2500*/  IMAD.IADD R22, R65, 0x1, -R12 ;  /* 0x0000000141167824 */ /* 0x000fe200078e0a0c */
[----:B------:R-:W-:Y:S01]  /*2510*/  BSSY B0, `(.L_x_32) ;  /* 0x0000213000007945 */ /* 0x000fe20003800000 */
[----:B------:R-:W-:Y:S02]  /*2520*/  IMAD.IADD R0, R69, 0x1, -R0 ;  /* 0x0000000145007824 */ /* 0x000fe400078e0a00 */
[----:B------:R-:W-:Y:S01]  /*2530*/  IMAD.IADD R7, R71, 0x1, R7 ;  /* 0x0000000147077824 */ /* 0x000fe200078e0207 */
[----:B------:R-:W-:-:S04]  /*2540*/  ISETP.GT.AND P2, PT, R22, RZ, PT ;  /* 0x000000ff1600720c */ /* 0x000fc80003f44270 */
[----:B------:R-:W-:-:S03]  /*2550*/  ISETP.GT.AND P1, PT, R0, RZ, P2 ;  /* 0x000000ff0000720c */ /* 0x000fc60001724270 */
[----:B------:R-:W-:Y:S10]  /*2560*/  @!P0 BRA `(.L_x_33) ;  /* 0x0000001400dc8947 */ /* 0x000ff40003800000 */
[----:B------:R-:W0:Y:S01]  /*2570*/  LDC.64 R74, c[0x0][0x5b8] ;  /* 0x00016e00ff4a7b82 */ /* 0x000e220000000a00 */
[----:B------:R-:W-:-:S07]  /*2580*/  ULDC.64 UR4, c[0x0][0x5c0] ;  /* 0x0001700000047ab9 */ /* 0x000fce0000000a00 */
[----:B------:R-:W1:Y:S08]  /*2590*/  LDC.64 R76, c[0x0][0x5b0] ;  /* 0x00016c00ff4c7b82 */ /* 0x000e700000000a00 */
[----:B------:R-:W2:Y:S01]  /*25a0*/  LDC.64 R78, c[0x0][0x5a8] ;  /* 0x00016a00ff4e7b82 */ /* 0x000ea20000000a00 */
[-C--:B0-----:R-:W-:Y:S02]  /*25b0*/  IMAD R6, R9, R74.reuse, RZ ;  /* 0x0000004a09067224 */ /* 0x081fe400078e02ff */
[----:B------:R-:W-:-:S04]  /*25c0*/  IMAD.WIDE.U32 R4, R19, R74, R60 ;  /* 0x0000004a13047225 */ /* 0x000fc800078e003c */
[----:B------:R-:W-:Y:S01]  /*25d0*/  IMAD R71, R19, R75, R6 ;  /* 0x0000004b13477224 */ /* 0x000fe200078e0206 */
[----:B------:R-:W-:Y:S01]  /*25e0*/  IADD3 R8, P0, R12, R4, RZ ;  /* 0x000000040c087210 */ /* 0x000fe20007f1e0ff */
[----:B-1----:R-:W-:-:S03]  /*25f0*/  IMAD R3, R21, R76, RZ ;  /* 0x0000004c15037224 */ /* 0x002fc600078e02ff */
[----:B------:R-:W-:Y:S01]  /*2600*/  IADD3.X R9, R13, R5, R71, P0, !PT ;  /* 0x000000050d097210 */ /* 0x000fe200007fe447 */
[C---:B------:R-:W-:Y:S02]  /*2610*/  IMAD R75, R20.reuse, R77, R3 ;  /* 0x0000004d144b7224 */ /* 0x040fe400078e0203 */
[----:B------:R-:W-:-:S04]  /*2620*/  IMAD.WIDE.U32 R4, R20, R76, R8 ;  /* 0x0000004c14047225 */ /* 0x000fc800078e0008 */
[----:B------:R-:W-:Y:S01]  /*2630*/  IMAD.IADD R3, R5, 0x1, R75 ;  /* 0x0000000105037824 */ /* 0x000fe200078e024b */
[----:B--2---:R-:W-:-:S04]  /*2640*/  LEA R10, P0, R4, R78, 0x1 ;  /* 0x0000004e040a7211 */ /* 0x004fc800078008ff */
[----:B------:R-:W-:-:S05]  /*2650*/  LEA.HI.X R11, R4, R79, R3, 0x1, P0 ;  /* 0x0000004f040b7211 */ /* 0x000fca00000f0c03 */
[----:B------:R-:W2:Y:S01]  /*2660*/  @P1 LDG.E.LTC128B.U16 R3, desc[UR36][R10.64] ;  /* 0x000000240a031981 */ /* 0x000ea2000c1e1520 */
[----:B------:R-:W-:Y:S01]  /*2670*/  IMAD.WIDE.U32 R4, R20, R76, R12 ;  /* 0x0000004c14047225 */ /* 0x000fe200078e000c */
[----:B------:R-:W-:Y:S02]  /*2680*/  BSSY B1, `(.L_x_34) ;  /* 0x0000015000017945 */ /* 0x000fe40003800000 */
[----:B------:R-:W-:-:S04]  /*2690*/  IADD3 R14, P0, R60, R4, RZ ;  /* 0x000000043c0e7210 */ /* 0x000fc80007f1e0ff */
[----:B------:R-:W-:Y:S02]  /*26a0*/  IADD3.X R15, R61, R75, R5, P0, !PT ;  /* 0x0000004b3d0f7210 */ /* 0x000fe400007fe405 */
[----:B------:R-:W-:Y:S01]  /*26b0*/  LEA R6, P0, R70, UR4, 0x1 ;  /* 0x0000000446067c11 */ /* 0x000fe2000f8008ff */
[----:B------:R-:W-:-:S03]  /*26c0*/  IMAD.WIDE.U32 R14, R19, R74, R14 ;  /* 0x0000004a130e7225 */ /* 0x000fc600078e000e */
[----:B------:R-:W-:Y:S02]  /*26d0*/  LEA.HI.X R7, R70, UR5, R7, 0x1, P0 ;  /* 0x0000000546077c11 */ /* 0x000fe400080f0c07 */
[----:B------:R-:W-:-:S04]  /*26e0*/  ISETP.GT.AND P0, PT, R22, 0x1, PT ;  /* 0x000000011600780c */ /* 0x000fc80003f04270 */
[----:B------:R-:W-:Y:S01]  /*26f0*/  ISETP.GT.AND P3, PT, R0, RZ, P0 ;  /* 0x000000ff0000720c */ /* 0x000fe20000764270 */
[----:B--2---:R-:W-:-:S05]  /*2700*/  HADD2.F32 R4, -RZ, R3.H0_H0 ;  /* 0x20000003ff047230 */ /* 0x004fca0000004100 */
[----:B------:R-:W-:Y:S01]  /*2710*/  FMUL R5, R4, R57 ;  /* 0x0000003904057220 */ /* 0x000fe20000400000 */
[----:B------:R-:W-:-:S03]  /*2720*/  LEA R4, P4, R14, R78, 0x1 ;  /* 0x0000004e0e047211 */ /* 0x000fc600078808ff */
[----:B------:R-:W-:-:S05]  /*2730*/  FFMA R5, R24, R56, R5 ;  /* 0x0000003818057223 */ /* 0x000fca0000000005 */
[----:B------:R-:W-:Y:S01]  /*2740*/  F2FP.F16.F32.PACK_AB R10, RZ, R5 ;  /* 0x00000005ff0a723e */ /* 0x000fe200000000ff */
[----:B------:R-:W-:-:S03]  /*2750*/  IMAD.IADD R5, R71, 0x1, R15 ;  /* 0x0000000147057824 */ /* 0x000fc600078e020f */
[----:B------:R-:W-:Y:S01]  /*2760*/  PRMT R11, R10, 0x7610, R11 ;  /* 0x000076100a0b7816 */ /* 0x000fe2000000000b */
[----:B------:R-:W-:Y:S01]  /*2770*/  IMAD.SHL.U32 R10, R76, 0x8, RZ ;  /* 0x000000084c0a7824 */ /* 0x000fe200078e00ff */
[----:B------:R-:W-:-:S03]  /*2780*/  LEA.HI.X R5, R14, R79, R5, 0x1, P4 ;  /* 0x0000004f0e057211 */ /* 0x000fc600020f0c05 */
[----:B------:R0:W-:Y:S02]  /*2790*/  @P1 STG.E.U16 desc[UR36][R6.64], R11 ;  /* 0x0000000b06001986 */ /* 0x0001e4000c101524 */
[----:B0-----:R-:W-:Y:S01]  /*27a0*/  SHF.L.U64.HI R11, R76, 0x3, R77 ;  /* 0x000000034c0b7819 */ /* 0x001fe2000001024d */
[----:B------:R-:W-:Y:S06]  /*27b0*/  @!P3 BRA `(.L_x_35) ;  /* 0x000000000004b947 */ /* 0x000fec0003800000 */
[----:B------:R0:W5:Y:S02]  /*27c0*/  LDG.E.LTC128B.U16 R3, desc[UR36][R4.64+0x2] ;  /* 0x0000022404037981 */ /* 0x000164000c1e1520 */
.L_x_35:
[----:B------:R-:W-:Y:S05]  /*27d0*/  BSYNC B1 ;  /* 0x0000000000017941 */ /* 0x000fea0003800000 */
.L_x_34:
[----:B-----5:R-:W-:Y:S01]  /*27e0*/  HADD2.F32 R14, -RZ, R3.H0_H0 ;  /* 0x20000003ff0e7230 */ /* 0x020fe20000004100 */
[----:B------:R-:W-:Y:S01]  /*27f0*/  ISETP.GT.AND P2, PT, R0, 0x8, P2 ;  /* 0x000000080000780c */ /* 0x000fe20001744270 */
[----:B------:R-:W-:Y:S01]  /*2800*/  IMAD.WIDE.U32 R10, R20, R76, R10 ;  /* 0x0000004c140a7225 */ /* 0x000fe200078e000a */
[----:B------:R-:W-:-:S03]  /*2810*/  PRMT R18, R3, 0x7610, R18 ;  /* 0x0000761003127816 */ /* 0x000fc60000000012 */
[----:B------:R-:W-:Y:S01]  /*2820*/  FMUL R14, R14, R57 ;  /* 0x000000390e0e7220 */ /* 0x000fe20000400000 */
[----:B------:R-:W-:Y:S01]  /*2830*/  IMAD.IADD R75, R75, 0x1, R11 ;  /* 0x000000014b4b7824 */ /* 0x000fe200078e020b */
[----:B------:R-:W-:Y:S02]  /*2840*/  IADD3 R8, P1, R8, R10, RZ ;  /* 0x0000000a08087210 */ /* 0x000fe40007f3e0ff */
[----:B------:R-:W-:-:S03]  /*2850*/  FFMA R25, R25, R56, R14 ;  /* 0x0000003819197223 */ /* 0x000fc6000000000e */
[----:B------:R-:W-:Y:S01]  /*2860*/  IMAD.X R9, R75, 0x1, R9, P1 ;  /* 0x000000014b097824 */ /* 0x000fe200008e0609 */
[C---:B------:R-:W-:Y:S02]  /*2870*/  LEA R14, P1, R8.reuse, R78, 0x1 ;  /* 0x0000004e080e7211 */ /* 0x040fe400078208ff */
[----:B------:R-:W-:Y:S02]  /*2880*/  F2FP.F16.F32.PACK_AB R25, RZ, R25 ;  /* 0x00000019ff19723e */ /* 0x000fe400000000ff */
[----:B------:R-:W-:-:S03]  /*2890*/  LEA.HI.X R15, R8, R79, R9, 0x1, P1 ;  /* 0x0000004f080f7211 */ /* 0x000fc600008f0c09 */
[----:B------:R1:W-:Y:S04]  /*28a0*/  @P3 STG.E.U16 desc[UR36][R6.64+0x2], R25 ;  /* 0x0000021906003986 */ /* 0x0003e8000c101524 */
[----:B------:R-:W2:Y:S01]  /*28b0*/  @P2 LDG.E.LTC128B.U16 R18, desc[UR36][R14.64] ;  /* 0x000000240e122981 */ /* 0x000ea2000c1e1520 */
[----:B------:R-:W-:Y:S01]  /*28c0*/  IADD3 R12, P1, P3, R60, R10, R12 ;  /* 0x0000000a3c0c7210 */ /* 0x000fe20007b3e00c */
[----:B------:R-:W-:Y:S01]  /*28d0*/  BSSY B1, `(.L_x_36) ;  /* 0x0000011000017945 */ /* 0x000fe20003800000 */
[C---:B------:R-:W-:Y:S02]  /*28e0*/  SHF.L.U64.HI R11, R62.reuse, 0x1, R63 ;  /* 0x000000013e0b7819 */ /* 0x040fe4000001023f */
[----:B------:R-:W-:Y:S02]  /*28f0*/  IADD3.X R13, R61, R75, R13, P1, P3 ;  /* 0x0000004b3d0d7210 */ /* 0x000fe40000fe640d */
[----:B------:R-:W-:-:S02]  /*2900*/  LEA R10, P1, R62, R6, 0x1 ;  /* 0x000000063e0a7211 */ /* 0x000fc400078208ff */
[----:B------:R-:W-:Y:S01]  /*2910*/  ISETP.GT.AND P0, PT, R0, 0x8, P0 ;  /* 0x000000080000780c */ /* 0x000fe20000704270 */
[----:B------:R-:W-:-:S04]  /*2920*/  IMAD.WIDE.U32 R12, R19, R74, R12 ;  /* 0x0000004a130c7225 */ /* 0x000fc800078e000c */
[----:B------:R-:W-:Y:S02]  /*2930*/  IMAD.X R11, R11, 0x1, R7, P1 ;  /* 0x000000010b0b7824 */ /* 0x000fe400008e0607 */
[----:B------:R-:W-:Y:S02]  /*2940*/  IMAD.IADD R9, R71, 0x1, R13 ;  /* 0x0000000147097824 */ /* 0x000fe400078e020d */
[----:B--2---:R-:W-:-:S05]  /*2950*/  HADD2.F32 R8, -RZ, R18.H0_H0 ;  /* 0x20000012ff087230 */ /* 0x004fca0000004100 */
[----:B------:R-:W-:Y:S01]  /*2960*/  FMUL R3, R8, R57 ;  /* 0x0000003908037220 */ /* 0x000fe20000400000 */
[----:B------:R-:W-:-:S03]  /*2970*/  LEA R8, P3, R12, R78, 0x1 ;  /* 0x0000004e0c087211 */ /* 0x000fc600078608ff */
[----:B------:R-:W-:Y:S01]  /*2980*/  FFMA R3, R26, R56, R3 ;  /* 0x000000381a037223 */ /* 0x000fe20000000003 */
[----:B------:R-:W-:-:S04]  /*2990*/  LEA.HI.X R9, R12, R79, R9, 0x1, P3 ;  /* 0x0000004f0c097211 */ /* 0x000fc800018f0c09 */
[----:B------:R-:W-:-:S05]  /*29a0*/  F2FP.F16.F32.PACK_AB R3, RZ, R3 ;  /* 0x00000003ff03723e */ /* 0x000fca00000000ff */
[----:B------:R1:W-:Y:S01]  /*29b0*/  @P2 STG.E.U16 desc[UR36][R10.64], R3 ;  /* 0x000000030a002986 */ /* 0x0003e2000c101524 */
[----:B------:R-:W-:Y:S05]  /*29c0*/  @!P0 BRA `(.L_x_37) ;  /* 0x0000000000048947 */ /* 0x000fea0003800000 */
[----:B------:R2:W5:Y:S02]  /*29d0*/  LDG.E.LTC128B.U16 R18, desc[UR36][R8.64+0x2] ;  /* 0x0000022408127981 */ /* 0x000564000c1e1520 */
.L_x_37:
[----:B------:R-:W-:Y:S05]  /*29e0*/  BSYNC B1 ;  /* 0x0000000000017941 */ /* 0x000fea0003800000 */
.L_x_36:
[----:B-----5:R-:W-:Y:S01]  /*29f0*/  HADD2.F32 R12, -RZ, R18.H0_H0 ;  /* 0x20000012ff0c7230 */ /* 0x020fe20000004100 */
[----:B------:R-:W-:Y:S01]  /*2a00*/  ISETP.GT.AND P1, PT, R22, 0x8, PT ;  /* 0x000000081600780c */ /* 0x000fe20003f24270 */
[----:B------:R-:W-:Y:S03]  /*2a10*/  BSSY B1, `(.L_x_38) ;  /* 0x0000008000017945 */ /* 0x000fe60003800000 */
[----:B------:R-:W-:Y:S01]  /*2a20*/  FMUL R12, R12, R57 ;  /* 0x000000390c0c7220 */ /* 0x000fe20000400000 */
[----:B------:R-:W-:-:S03]  /*2a30*/  ISETP.GT.AND P2, PT, R0, RZ, P1 ;  /* 0x000000ff0000720c */ /* 0x000fc60000f44270 */
[----:B------:R-:W-:-:S05]  /*2a40*/  FFMA R12, R27, R56, R12 ;  /* 0x000000381b0c7223 */ /* 0x000fca000000000c */
[----:B------:R-:W-:-:S05]  /*2a50*/  F2FP.F16.F32.PACK_AB R12, RZ, R12 ;  /* 0x0000000cff0c723e */ /* 0x000fca00000000ff */
[----:B------:R3:W-:Y:S01]  /*2a60*/  @P0 STG.E.U16 desc[UR36][R10.64+0x2], R12 ;  /* 0x0000020c0a000986 */ /* 0x0007e2000c101524 */
[----:B------:R-:W-:Y:S05]  /*2a70*/  @!P2 BRA `(.L_x_39) ;  /* 0x000000000004a947 */ /* 0x000fea0003800000 */
[----:B------:R4:W5:Y:S02]  /*2a80*/  LDG.E.LTC128B.U16 R18, desc[UR36][R4.64+0x10] ;  /* 0x0000102404127981 */ /* 0x000964000c1e1520 */
.L_x_39:
[----:B------:R-:W-:Y:S05]  /*2a90*/  BSYNC B1 ;  /* 0x0000000000017941 */ /* 0x000fea0003800000 */
.L_x_38:
[----:B---3-5:R-:W-:Y:S01]  /*2aa0*/  HADD2.F32 R12, -RZ, R18.H0_H0 ;  /* 0x20000012ff0c7230 */ /* 0x028fe20000004100 */
[----:B------:R-:W-:Y:S01]  /*2ab0*/  ISETP.GT.AND P0, PT, R22, 0x9, PT ;  /* 0x000000091600780c */ /* 0x000fe20003f04270 */
[----:B------:R-:W-:Y:S03]  /*2ac0*/  BSSY B1, `(.L_x_40) ;  /* 0x0000008000017945 */ /* 0x000fe60003800000 */
[----:B-1----:R-:W-:Y:S01]  /*2ad0*/  FMUL R3, R12, R57 ;  /* 0x000000390c037220 */ /* 0x002fe20000400000 */
[----:B------:R-:W-:-:S03]  /*2ae0*/  ISETP.GT.AND P3, PT, R0, RZ, P0 ;  /* 0x000000ff0000720c */ /* 0x000fc60000764270 */
[----:B------:R-:W-:-:S05]  /*2af0*/  FFMA R3, R28, R56, R3 ;  /* 0x000000381c037223 */ /* 0x000fca0000000003 */
[----:B------:R-:W-:-:S05]  /*2b00*/  F2FP.F16.F32.PACK_AB R3, RZ, R3 ;  /* 0x00000003ff03723e */ /* 0x000fca00000000ff */
[----:B------:R1:W-:Y:S01]  /*2b10*/  @P2 STG.E.U16 desc[UR36][R6.64+0x10], R3 ;  /* 0x0000100306002986 */ /* 0x0003e2000c101524 */
[----:B------:R-:W-:Y:S05]  /*2b20*/  @!P3 BRA `(.L_x_41) ;  /* 0x000000000004b947 */ /* 0x000fea0003800000 */
[----:B------:R3:W5:Y:S02]  /*2b30*/  LDG.E.LTC128B.U16 R18, desc[UR36][R4.64+0x12] ;  /* 0x0000122404127981 */ /* 0x000764000c1e1520 */
.L_x_41:
[----:B------:R-:W-:Y:S05]  /*2b40*/  BSYNC B1 ;  /* 0x0000000000017941 */ /* 0x000fea0003800000 */
.L_x_40:
[----:B-----5:R-:W-:Y:S01]  /*2b50*/  HADD2.F32 R12, -RZ, R18.H0_H0 ;  /* 0x20000012ff0c7230 */ /* 0x020fe20000004100 */
[----:B------:R-:W-:Y:S01]  /*2b60*/  ISETP.GT.AND P1, PT, R0, 0x8, P1 ;  /* 0x000000080000780c */ /* 0x000fe20000f24270 */
[----:B------:R-:W-:Y:S03]  /*2b70*/  BSSY B1, `(.L_x_42) ;  /* 0x0000007000017945 */ /* 0x000fe60003800000 */
[----:B------:R-:W-:-:S04]  /*2b80*/  FMUL R12, R12, R57 ;  /* 0x000000390c0c7220 */ /* 0x000fc80000400000 */
[----:B------:R-:W-:-:S05]  /*2b90*/  FFMA R12, R29, R56, R12 ;  /* 0x000000381d0c7223 */ /* 0x000fca000000000c */
[----:B------:R-:W-:-:S05]  /*2ba0*/  F2FP.F16.F32.PACK_AB R12, RZ, R12 ;  /* 0x0000000cff0c723e */ /* 0x000fca00000000ff */
[----:B------:R0:W-:Y:S01]  /*2bb0*/  @P3 STG.E.U16 desc[UR36][R6.64+0x12], R12 ;  /* 0x0000120c06003986 */ /* 0x0001e2000c101524 */
[----:B------:R-:W-:Y:S05]  /*2bc0*/  @!P1 BRA `(.L_x_43) ;  /* 0x0000000000049947 */ /* 0x000fea0003800000 */
[----:B------:R0:W5:Y:S02]  /*2bd0*/  LDG.E.LTC128B.U16 R18, desc[UR36][R8.64+0x10] ;  /* 0x0000102408127981 */ /* 0x000164000c1e1520 */
.L_x_43:
[----:B------:R-:W-:Y:S05]  /*2be0*/  BSYNC B1 ;  /* 0x0000000000017941 */ /* 0x000fea0003800000 */
.L_x_42:
[----:B0----5:R-:W-:Y:S01]  /*2bf0*/  HADD2.F32 R12, -RZ, R18.H0_H0 ;  /* 0x20000012ff0c7230 */ /* 0x021fe20000004100 */
[----:B------:R-:W-:Y:S01]  /*2c00*/  ISETP.GT.AND P0, PT, R0, 0x8, P0 ;  /* 0x000000080000780c */ /* 0x000fe20000704270 */
[----:B------:R-:W-:Y:S03]  /*2c10*/  BSSY B1, `(.L_x_44) ;  /* 0x0000007000017945 */ /* 0x000fe60003800000 */
[----:B-1----:R-:W-:-:S04]  /*2c20*/  FMUL R3, R12, R57 ;  /* 0x000000390c037220 */ /* 0x002fc80000400000 */
[----:B------:R-:W-:-:S05]  /*2c30*/  FFMA R3, R30, R56, R3 ;  /* 0x000000381e037223 */ /* 0x000fca0000000003 */
[----:B------:R-:W-:-:S05]  /*2c40*/  F2FP.F16.F32.PACK_AB R3, RZ, R3 ;  /* 0x00000003ff03723e */ /* 0x000fca00000000ff */
[----:B------:R0:W-:Y:S01]  /*2c50*/  @P1 STG.E.U16 desc[UR36][R10.64+0x10], R3 ;  /* 0x000010030a001986 */ /* 0x0001e2000c101524 */
[----:B------:R-:W-:Y:S05]  /*2c60*/  @!P0 BRA `(.L_x_45) ;  /* 0x0000000000048947 */ /* 0x000fea0003800000 */
[----:B------:R1:W5:Y:S02]  /*2c70*/  LDG.E.LTC128B.U16 R18, desc[UR36][R8.64+0x12] ;  /* 0x0000122408127981 */ /* 0x000364000c1e1520 */
.L_x_45:
[----:B------:R-:W-:Y:S05]  /*2c80*/  BSYNC B1 ;  /* 0x0000000000017941 */ /* 0x000fea0003800000 */
.L_x_44:
        /* <DEDUP_REMOVED lines=10> */
.L_x_47:
[----:B------:R-:W-:Y:S05]  /*2d30*/  BSYNC B1 ;  /* 0x0000000000017941 */ /* 0x000fea0003800000 */
.L_x_46:
[----:B0----5:R-:W-:Y:S01]  /*2d40*/  HADD2.F32 R12, -RZ, R18.H0_H0 ;  /* 0x20000012ff0c7230 */ /* 0x021fe20000004100 */
        /* <DEDUP_REMOVED lines=9> */
.L_x_49:
[----:B------:R-:W-:Y:S05]  /*2de0*/  BSYNC B1 ;  /* 0x0000000000017941 */ /* 0x000fea0003800000 */
.L_x_48:
        /* <DEDUP_REMOVED lines=9> */
.L_x_51:
[----:B------:R-:W-:Y:S05]  /*2e80*/  BSYNC B1 ;  /* 0x0000000000017941 */ /* 0x000fea0003800000 */
.L_x_50:
[----:B0----5:R-:W-:Y:S01]  /*2e90*/  HADD2.F32 R12, -RZ, R18.H0_H0 ;  /* 0x20000012ff0c7230 */ /* 0x021fe20000004100 */
        /* <DEDUP_REMOVED lines=8> */
.L_x_53:
[----:B------:R-:W-:Y:S05]  /*2f20*/  BSYNC B1 ;  /* 0x0000000000017941 */ /* 0x000fea0003800000 */
.L_x_52:
        /* <DEDUP_REMOVED lines=10> */
.L_x_55:
[----:B------:R-:W-:Y:S05]  /*2fd0*/  BSYNC B1 ;  /* 0x0000000000017941 */ /* 0x000fea0003800000 */
.L_x_54:
        /* <DEDUP_REMOVED lines=10> */
.L_x_57:
[----:B------:R-:W-:Y:S05]  /*3080*/  BSYNC B1 ;  /* 0x0000000000017941 */ /* 0x000fea0003800000 */
.L_x_56:
        /* <DEDUP_REMOVED lines=9> */
.L_x_59:
[----:B------:R-:W-:Y:S05]  /*3120*/  BSYNC B1 ;  /* 0x0000000000017941 */ /* 0x000fea0003800000 */
.L_x_58:
        /* <DEDUP_REMOVED lines=9> */
.L_x_61:
[----:B------:R-:W-:Y:S05]  /*31c0*/  BSYNC B1 ;  /* 0x0000000000017941 */ /* 0x000fea0003800000 */
.L_x_60:
        /* <DEDUP_REMOVED lines=10> */
.L_x_63:
[----:B------:R-:W-:Y:S05]  /*3270*/  BSYNC B1 ;  /* 0x0000000000017941 */ /* 0x000fea0003800000 */
.L_x_62:
        /* <DEDUP_REMOVED lines=10> */
.L_x_65:
[----:B------:R-:W-:Y:S05]  /*3320*/  BSYNC B1 ;  /* 0x0000000000017941 */ /* 0x000fea0003800000 */
.L_x_64:
        /* <DEDUP_REMOVED lines=9> */
.L_x_67:
[----:B------:R-:W-:Y:S05]  /*33c0*/  BSYNC B1 ;  /* 0x0000000000017941 */ /* 0x000fea0003800000 */
.L_x_66:
        /* <DEDUP_REMOVED lines=9> */
.L_x_69:
[----:B------:R-:W-:Y:S05]  /*3460*/  BSYNC B1 ;  /* 0x0000000000017941 */ /* 0x000fea0003800000 */
.L_x_68:
        /* <DEDUP_REMOVED lines=10> */
.L_x_71:
[----:B------:R-:W-:Y:S05]  /*3510*/  BSYNC B1 ;  /* 0x0000000000017941 */ /* 0x000fea0003800000 */
.L_x_70:
        /* <DEDUP_REMOVED lines=10> */
.L_x_73:
[----:B------:R-:W-:Y:S05]  /*35c0*/  BSYNC B1 ;  /* 0x0000000000017941 */ /* 0x000fea0003800000 */
.L_x_72:
        /* <DEDUP_REMOVED lines=9> */
.L_x_75:
[----:B------:R-:W-:Y:S05]  /*3660*/  BSYNC B1 ;  /* 0x0000000000017941 */ /* 0x000fea0003800000 */
.L_x_74:
        /* <DEDUP_REMOVED lines=9> */
.L_x_77:
[----:B------:R-:W-:Y:S05]  /*3700*/  BSYNC B1 ;  /* 0x0000000000017941 */ /* 0x000fea0003800000 */
.L_x_76:
        /* <DEDUP_REMOVED lines=10> */
.L_x_79:
[----:B------:R-:W-:Y:S05]  /*37b0*/  BSYNC B1 ;  /* 0x0000000000017941 */ /* 0x000fea0003800000 */
.L_x_78:
        /* <DEDUP_REMOVED lines=10> */
.L_x_81:
[----:B------:R-:W-:Y:S05]  /*3860*/  BSYNC B1 ;  /* 0x0000000000017941 */ /* 0x000fea0003800000 */
.L_x_80:
        /* <DEDUP_REMOVED lines=9> */
.L_x_83:
[----:B------:R-:W-:Y:S05]  /*3900*/  BSYNC B1 ;  /* 0x0000000000017941 */ /* 0x000fea0003800000 */
.L_x_82:
        /* <DEDUP_REMOVED lines=9> */
.L_x_85:
[----:B------:R-:W-:Y:S05]  /*39a0*/  BSYNC B1 ;  /* 0x0000000000017941 */ /* 0x000fea0003800000 */
.L_x_84:
        /* <DEDUP_REMOVED lines=10> */
.L_x_87:
[----:B------:R-:W-:Y:S05]  /*3a50*/  BSYNC B1 ;  /* 0x0000000000017941 */ /* 0x000fea0003800000 */
.L_x_86:
        /* <DEDUP_REMOVED lines=10> */
.L_x_89:
[----:B------:R-:W-:Y:S05]  /*3b00*/  BSYNC B1 ;  /* 0x0000000000017941 */ /* 0x000fea0003800000 */
.L_x_88:
[----:B0--345:R-:W-:Y:S01]  /*3b10*/  HADD2.F32 R4, -RZ, R18.H0_H0 ;  /* 0x20000012ff047230 */ /* 0x039fe20000004100 */
        /* <DEDUP_REMOVED lines=8> */
.L_x_91:
[----:B------:R-:W-:Y:S05]  /*3ba0*/  BSYNC B1 ;  /* 0x0000000000017941 */ /* 0x000fea0003800000 */
.L_x_90:
[----:B0----5:R-:W-:Y:S01]  /*3bb0*/  HADD2.F32 R4, -RZ, R18.H0_H0 ;  /* 0x20000012ff047230 */ /* 0x021fe20000004100 */
[----:B------:R-:W-:Y:S01]  /*3bc0*/  ISETP.GT.AND P0, PT, R0, 0x8, P0 ;  /* 0x000000080000780c */ /* 0x000fe20000704270 */
[----:B------:R-:W-:Y:S01]  /*3bd0*/  @P1 IMAD.MOV.U32 R5, RZ, RZ, R11 ;  /* 0x000000ffff051224 */ /* 0x000fe200078e000b */
[----:B------:R-:W-:Y:S02]  /*3be0*/  BSSY B1, `(.L_x_92) ;  /* 0x0000008000017945 */ /* 0x000fe40003800000 */
[----:B------:R-:W-:Y:S01]  /*3bf0*/  FMUL R3, R4, R57 ;  /* 0x0000003904037220 */ /* 0x000fe20000400000 */
[----:B------:R-:W-:-:S03]  /*3c00*/  @P1 IMAD.MOV.U32 R4, RZ, RZ, R10 ;  /* 0x000000ffff041224 */ /* 0x000fc600078e000a */
[----:B------:R-:W-:-:S05]  /*3c10*/  FFMA R3, R54, R56, R3 ;  /* 0x0000003836037223 */ /* 0x000fca0000000003 */
[----:B------:R-:W-:-:S05]  /*3c20*/  F2FP.F16.F32.PACK_AB R3, RZ, R3 ;  /* 0x00000003ff03723e */ /* 0x000fca00000000ff */
[----:B------:R0:W-:Y:S01]  /*3c30*/  @P1 STG.E.U16 desc[UR36][R4.64+0x70], R3 ;  /* 0x0000700304001986 */ /* 0x0001e2000c101524 */
[----:B------:R-:W-:Y:S05]  /*3c40*/  @!P0 BRA `(.L_x_93) ;  /* 0x0000000000048947 */ /* 0x000fea0003800000 */
[----:B------:R4:W5:Y:S02]  /*3c50*/  LDG.E.LTC128B.U16 R18, desc[UR36][R8.64+0x72] ;  /* 0x0000722408127981 */ /* 0x000964000c1e1520 */
.L_x_93:
[----:B------:R-:W-:Y:S05]  /*3c60*/  BSYNC B1 ;  /* 0x0000000000017941 */ /* 0x000fea0003800000 */
.L_x_92:
[----:B------:R-:W-:Y:S05]  /*3c70*/  @!P0 BRA `(.L_x_94) ;  /* 0x0000000800708947 */ /* 0x000fea0003800000 */
[----:B-----5:R-:W-:-:S05]  /*3c80*/  HADD2.F32 R18, -RZ, R18.H0_H0 ;  /* 0x20000012ff127230 */ /* 0x020fca0000004100 */
[----:B------:R-:W-:-:S04]  /*3c90*/  FMUL R18, R18, R57 ;  /* 0x0000003912127220 */ /* 0x000fc80000400000 */
[----:B------:R-:W-:-:S05]  /*3ca0*/  FFMA R18, R55, R56, R18 ;  /* 0x0000003837127223 */ /* 0x000fca0000000012 */
[----:B------:R-:W-:-:S05]  /*3cb0*/  F2FP.F16.F32.PACK_AB R18, RZ, R18 ;  /* 0x00000012ff12723e */ /* 0x000fca00000000ff */
[----:B------:R0:W-:Y:S01]  /*3cc0*/  STG.E.U16 desc[UR36][R10.64+0x72], R18 ;  /* 0x000072120a007986 */ /* 0x0001e2000c101524 */
[----:B------:R-:W-:Y:S05]  /*3cd0*/  BRA `(.L_x_94) ;  /* 0x0000000800587947 */ /* 0x000fea0003800000 */
.L_x_33:
[----:B------:R-:W-:Y:S01]  /*3ce0*/  ISETP.GT.AND P3, PT, R22, 0x1, PT ;  /* 0x000000011600780c */ /* 0x000fe20003f64270 */
[----:B------:R-:W-:Y:S01]  /*3cf0*/  ULDC.64 UR4, c[0x0][0x5c0] ;  /* 0x0001700000047ab9 */ /* 0x000fe20000000a00 */
[-C--:B------:R-:W-:Y:S01]  /*3d00*/  FMUL R24, R24, R56.reuse ;  /* 0x0000003818187220 */ /* 0x080fe20000400000 */
[----:B------:R-:W-:Y:S01]  /*3d10*/  LEA R4, P4, R70, UR4, 0x1 ;  /* 0x0000000446047c11 */ /* 0x000fe2000f8808ff */
[-C--:B------:R-:W-:Y:S01]  /*3d20*/  FMUL R25, R25, R56.reuse ;  /* 0x0000003819197220 */ /* 0x080fe20000400000 */
[----:B------:R-:W-:Y:S01]  /*3d30*/  ISETP.GT.AND P0, PT, R0, RZ, P3 ;  /* 0x000000ff0000720c */ /* 0x000fe20001f04270 */
[----:B------:R-:W-:Y:S01]  /*3d40*/  FMUL R26, R26, R56 ;  /* 0x000000381a1a7220 */ /* 0x000fe20000400000 */
[----:B------:R-:W-:Y:S01]  /*3d50*/  F2FP.F16.F32.PACK_AB R24, RZ, R24 ;  /* 0x00000018ff18723e */ /* 0x000fe200000000ff */
[-C--:B------:R-:W-:Y:S01]  /*3d60*/  FMUL R27, R27, R56.reuse ;  /* 0x000000381b1b7220 */ /* 0x080fe20000400000 */
[----:B------:R-:W-:Y:S01]  /*3d70*/  LEA.HI.X R5, R70, UR5, R7, 0x1, P4 ;  /* 0x0000000546057c11 */ /* 0x000fe2000a0f0c07 */
[-C--:B------:R-:W-:Y:S01]  /*3d80*/  FMUL R28, R28, R56.reuse ;  /* 0x000000381c1c7220 */ /* 0x080fe20000400000 */
[----:B------:R-:W-:Y:S01]  /*3d90*/  F2FP.F16.F32.PACK_AB R25, RZ, R25 ;  /* 0x00000019ff19723e */ /* 0x000fe200000000ff */
[-C--:B------:R-:W-:Y:S01]  /*3da0*/  FMUL R29, R29, R56.reuse ;  /* 0x000000381d1d7220 */ /* 0x080fe20000400000 */
[----:B------:R-:W-:Y:S01]  /*3db0*/  ISETP.GT.AND P2, PT, R0, 0x8, P2 ;  /* 0x000000080000780c */ /* 0x000fe20001744270 */
[----:B------:R-:W-:Y:S01]  /*3dc0*/  @P1 STG.E.U16 desc[UR36][R4.64], R24 ;  /* 0x0000001804001986 */ /* 0x000fe2000c101524 */
[----:B------:R-:W-:Y:S01]  /*3dd0*/  ISETP.GT.AND P1, PT, R22, 0x8, PT ;  /* 0x000000081600780c */ /* 0x000fe20003f24270 */
[----:B------:R-:W-:Y:S01]  /*3de0*/  FMUL R30, R30, R56 ;  /* 0x000000381e1e7220 */ /* 0x000fe20000400000 */
[C---:B------:R-:W-:Y:S01]  /*3df0*/  SHF.L.U64.HI R3, R62.reuse, 0x1, R63 ;  /* 0x000000013e037819 */ /* 0x040fe2000001023f */
[----:B------:R-:W-:Y:S01]  /*3e00*/  @P0 STG.E.U16 desc[UR36][R4.64+0x2], R25 ;  /* 0x0000021904000986 */ /* 0x000fe2000c101524 */
[----:B------:R-:W-:Y:S01]  /*3e10*/  LEA R6, P5, R62, R4, 0x1 ;  /* 0x000000043e067211 */ /* 0x000fe200078a08ff */
[-C--:B------:R-:W-:Y:S01]  /*3e20*/  FMUL R31, R31, R56.reuse ;  /* 0x000000381f1f7220 */ /* 0x080fe20000400000 */
[----:B------:R-:W-:Y:S01]  /*3e30*/  ISETP.GT.AND P3, PT, R0, 0x8, P3 ;  /* 0x000000080000780c */ /* 0x000fe20001f64270 */
[-C--:B------:R-:W-:Y:S01]  /*3e40*/  FMUL R32, R32, R56.reuse ;  /* 0x0000003820207220 */ /* 0x080fe20000400000 */
[----:B------:R-:W-:Y:S01]  /*3e50*/  ISETP.GT.AND P0, PT, R22, 0x9, PT ;  /* 0x000000091600780c */ /* 0x000fe20003f04270 */
[----:B------:R-:W-:Y:S01]  /*3e60*/  IMAD.X R7, R3, 0x1, R5, P5 ;  /* 0x0000000103077824 */ /* 0x000fe200028e0605 */
[----:B------:R-:W-:Y:S01]  /*3e70*/  ISETP.GT.AND P4, PT, R0, RZ, P1 ;  /* 0x000000ff0000720c */ /* 0x000fe20000f84270 */
[----:B------:R-:W-:Y:S01]  /*3e80*/  FMUL R33, R33, R56 ;  /* 0x0000003821217220 */ /* 0x000fe20000400000 */
[----:B------:R-:W-:Y:S01]  /*3e90*/  F2FP.F16.F32.PACK_AB R26, RZ, R26 ;  /* 0x0000001aff1a723e */ /* 0x000fe200000000ff */
[-C--:B------:R-:W-:Y:S01]  /*3ea0*/  FMUL R34, R34, R56.reuse ;  /* 0x0000003822227220 */ /* 0x080fe20000400000 */
[----:B------:R-:W-:Y:S01]  /*3eb0*/  ISETP.GT.AND P5, PT, R0, RZ, P0 ;  /* 0x000000ff0000720c */ /* 0x000fe200007a4270 */
[----:B------:R-:W-:Y:S01]  /*3ec0*/  FMUL R35, R35, R56 ;  /* 0x0000003823237220 */ /* 0x000fe20000400000 */
[----:B------:R-:W-:Y:S01]  /*3ed0*/  F2FP.F16.F32.PACK_AB R27, RZ, R27 ;  /* 0x0000001bff1b723e */ /* 0x000fe200000000ff */
[----:B------:R-:W-:Y:S01]  /*3ee0*/  @P2 STG.E.U16 desc[UR36][R6.64], R26 ;  /* 0x0000001a06002986 */ /* 0x000fe2000c101524 */
[----:B------:R-:W-:Y:S01]  /*3ef0*/  F2FP.F16.F32.PACK_AB R28, RZ, R28 ;  /* 0x0000001cff1c723e */ /* 0x000fe200000000ff */
[-C--:B------:R-:W-:Y:S01]  /*3f00*/  FMUL R36, R36, R56.reuse ;  /* 0x0000003824247220 */ /* 0x080fe20000400000 */
[----:B------:R-:W-:Y:S01]  /*3f10*/  ISETP.GT.AND P2, PT, R0, 0x8, P1 ;  /* 0x000000080000780c */ /* 0x000fe20000f44270 */
[----:B------:R-:W-:Y:S01]  /*3f20*/  @P3 STG.E.U16 desc[UR36][R6.64+0x2], R27 ;  /* 0x0000021b06003986 */ /* 0x000fe2000c101524 */
[----:B------:R-:W-:Y:S01]  /*3f30*/  ISETP.GT.AND P1, PT, R22, 0x10, PT ;  /* 0x000000101600780c */ /* 0x000fe20003f24270 */
[-C--:B------:R-:W-:Y:S01]  /*3f40*/  FMUL R37, R37, R56.reuse ;  /* 0x0000003825257220 */ /* 0x080fe20000400000 */
[----:B------:R-:W-:Y:S01]  /*3f50*/  F2FP.F16.F32.PACK_AB R29, RZ, R29 ;  /* 0x0000001dff1d723e */ /* 0x000fe200000000ff */
[----:B------:R-:W-:Y:S01]  /*3f60*/  @P4 STG.E.U16 desc[UR36][R4.64+0x10], R28 ;  /* 0x0000101c04004986 */ /* 0x000fe2000c101524 */
[----:B------:R-:W-:Y:S01]  /*3f70*/  ISETP.GT.AND P3, PT, R0, 0x8, P0 ;  /* 0x000000080000780c */ /* 0x000fe20000764270 */
[-C--:B------:R-:W-:Y:S01]  /*3f80*/  FMUL R38, R38, R56.reuse ;  /* 0x0000003826267220 */ /* 0x080fe20000400000 */
[----:B------:R-:W-:Y:S01]  /*3f90*/  ISETP.GT.AND P0, PT, R22, 0x11, PT ;  /* 0x000000111600780c */ /* 0x000fe20003f04270 */
[----:B------:R-:W-:Y:S01]  /*3fa0*/  @P5 STG.E.U16 desc[UR36][R4.64+0x12], R29 ;  /* 0x0000121d04005986 */ /* 0x000fe2000c101524 */
        /* <DEDUP_REMOVED lines=40> */
[C---:B------:R-:W-:Y:S01]  /*4230*/  ISETP.GT.AND P4, PT, R0.reuse, RZ, P1 ;  /* 0x000000ff0000720c */ /* 0x040fe20000f84270 */
[-C--:B------:R-:W-:Y:S01]  /*4240*/  FMUL R51, R51, R56.reuse ;  /* 0x0000003833337220 */ /* 0x080fe20000400000 */
[----:B------:R-:W-:Y:S01]  /*4250*/  ISETP.GT.AND P5, PT, R0, RZ, P0 ;  /* 0x000000ff0000720c */ /* 0x000fe200007a4270 */
[----:B------:R-:W-:Y:S01]  /*4260*/  FMUL R52, R52, R56 ;  /* 0x0000003834347220 */ /* 0x000fe20000400000 */
[----:B------:R-:W-:Y:S01]  /*4270*/  F2FP.F16.F32.PACK_AB R38, RZ, R38 ;  /* 0x00000026ff26723e */ /* 0x000fe200000000ff */
[-C--:B------:R-:W-:Y:S01]  /*4280*/  FMUL R53, R53, R56.reuse ;  /* 0x0000003835357220 */ /* 0x080fe20000400000 */
[----:B------:R-:W-:Y:S01]  /*4290*/  F2FP.F16.F32.PACK_AB R39, RZ, R39 ;  /* 0x00000027ff27723e */ /* 0x000fe200000000ff */
[----:B------:R-:W-:Y:S01]  /*42a0*/  FMUL R54, R54, R56 ;  /* 0x0000003836367220 */ /* 0x000fe20000400000 */
[----:B------:R-:W-:Y:S01]  /*42b0*/  F2FP.F16.F32.PACK_AB R40, RZ, R40 ;  /* 0x00000028ff28723e */ /* 0x000fe200000000ff */
[----:B------:R-:W-:Y:S01]  /*42c0*/  @P2 STG.E.U16 desc[UR36][R6.64+0x30], R38 ;  /* 0x0000302606002986 */ /* 0x000fe2000c101524 */
[----:B------:R-:W-:Y:S01]  /*42d0*/  F2FP.F16.F32.PACK_AB R41, RZ, R41 ;  /* 0x00000029ff29723e */ /* 0x000fe200000000ff */
[----:B------:R-:W-:Y:S01]  /*42e0*/  FMUL R55, R55, R56 ;  /* 0x0000003837377220 */ /* 0x000fe20000400000 */
[C---:B------:R-:W-:Y:S01]  /*42f0*/  ISETP.GT.AND P1, PT, R0.reuse, 0x8, P1 ;  /* 0x000000080000780c */ /* 0x040fe20000f24270 */
[----:B------:R-:W-:Y:S01]  /*4300*/  @P3 STG.E.U16 desc[UR36][R6.64+0x32], R39 ;  /* 0x0000322706003986 */ /* 0x000fe2000c101524 */
[----:B------:R-:W-:-:S02]  /*4310*/  ISETP.GT.AND P2, PT, R0, 0x8, P0 ;  /* 0x000000080000780c */ /* 0x000fc40000744270 */
[----:B------:R-:W-:Y:S01]  /*4320*/  F2FP.F16.F32.PACK_AB R42, RZ, R42 ;  /* 0x0000002aff2a723e */ /* 0x000fe200000000ff */
[----:B------:R-:W-:Y:S01]  /*4330*/  @P4 STG.E.U16 desc[UR36][R4.64+0x40], R40 ;  /* 0x0000402804004986 */ /* 0x000fe2000c101524 */
[C---:B------:R-:W-:Y:S02]  /*4340*/  ISETP.GT.AND P4, PT, R22.reuse, 0x28, PT ;  /* 0x000000281600780c */ /* 0x040fe40003f84270 */
[----:B------:R-:W-:Y:S01]  /*4350*/  ISETP.GT.AND P0, PT, R22, 0x29, PT ;  /* 0x000000291600780c */ /* 0x000fe20003f04270 */
[----:B------:R-:W-:Y:S01]  /*4360*/  @P5 STG.E.U16 desc[UR36][R4.64+0x42], R41 ;  /* 0x0000422904005986 */ /* 0x000fe2000c101524 */
[----:B------:R-:W-:Y:S02]  /*4370*/  ISETP.GT.AND P5, PT, R0, RZ, P4 ;  /* 0x000000ff0000720c */ /* 0x000fe400027a4270 */
[----:B------:R-:W-:Y:S01]  /*4380*/  F2FP.F16.F32.PACK_AB R43, RZ, R43 ;  /* 0x0000002bff2b723e */ /* 0x000fe200000000ff */
[----:B------:R-:W-:Y:S01]  /*4390*/  @P1 STG.E.U16 desc[UR36][R6.64+0x40], R42 ;  /* 0x0000402a06001986 */ /* 0x000fe2000c101524 */
[----:B------:R-:W-:-:S02]  /*43a0*/  F2FP.F16.F32.PACK_AB R44, RZ, R44 ;  /* 0x0000002cff2c723e */ /* 0x000fc400000000ff */
[C---:B------:R-:W-:Y:S01]  /*43b0*/  ISETP.GT.AND P3, PT, R0.reuse, RZ, P0 ;  /* 0x000000ff0000720c */ /* 0x040fe20000764270 */
[----:B------:R-:W-:Y:S01]  /*43c0*/  @P2 STG.E.U16 desc[UR36][R6.64+0x42], R43 ;  /* 0x0000422b06002986 */ /* 0x000fe2000c101524 */
[C---:B------:R-:W-:Y:S02]  /*43d0*/  ISETP.GT.AND P4, PT, R0.reuse, 0x8, P4 ;  /* 0x000000080000780c */ /* 0x040fe40002784270 */
[----:B------:R-:W-:Y:S02]  /*43e0*/  F2FP.F16.F32.PACK_AB R45, RZ, R45 ;  /* 0x0000002dff2d723e */ /* 0x000fe400000000ff */
[----:B------:R-:W-:Y:S01]  /*43f0*/  F2FP.F16.F32.PACK_AB R46, RZ, R46 ;  /* 0x0000002eff2e723e */ /* 0x000fe200000000ff */
[----:B------:R-:W-:Y:S01]  /*4400*/  @P5 STG.E.U16 desc[UR36][R4.64+0x50], R44 ;  /* 0x0000502c04005986 */ /* 0x000fe2000c101524 */
[----:B------:R-:W-:Y:S02]  /*4410*/  ISETP.GT.AND P5, PT, R0, 0x8, P0 ;  /* 0x000000080000780c */ /* 0x000fe400007a4270 */
[----:B------:R-:W-:-:S02]  /*4420*/  F2FP.F16.F32.PACK_AB R47, RZ, R47 ;  /* 0x0000002fff2f723e */ /* 0x000fc400000000ff */
[C---:B------:R-:W-:Y:S01]  /*4430*/  ISETP.GT.AND P2, PT, R22.reuse, 0x31, PT ;  /* 0x000000311600780c */ /* 0x040fe20003f44270 */
[----:B------:R-:W-:Y:S01]  /*4440*/  @P3 STG.E.U16 desc[UR36][R4.64+0x52], R45 ;  /* 0x0000522d04003986 */ /* 0x000fe2000c101524 */
[----:B------:R-:W-:Y:S02]  /*4450*/  ISETP.GT.AND P3, PT, R22, 0x30, PT ;  /* 0x000000301600780c */ /* 0x000fe40003f64270 */
[----:B------:R-:W-:Y:S01]  /*4460*/  F2FP.F16.F32.PACK_AB R48, RZ, R48 ;  /* 0x00000030ff30723e */ /* 0x000fe200000000ff */
[----:B------:R-:W-:Y:S01]  /*4470*/  @P4 STG.E.U16 desc[UR36][R6.64+0x50], R46 ;  /* 0x0000502e06004986 */ /* 0x000fe2000c101524 */
[C---:B------:R-:W-:Y:S02]  /*4480*/  ISETP.GT.AND P4, PT, R0.reuse, RZ, P2 ;  /* 0x000000ff0000720c */ /* 0x040fe40001784270 */
[----:B------:R-:W-:Y:S01]  /*4490*/  F2FP.F16.F32.PACK_AB R49, RZ, R49 ;  /* 0x00000031ff31723e */ /* 0x000fe200000000ff */
[----:B------:R-:W-:Y:S01]  /*44a0*/  @P5 STG.E.U16 desc[UR36][R6.64+0x52], R47 ;  /* 0x0000522f06005986 */ /* 0x000fe2000c101524 */
[----:B------:R-:W-:-:S02]  /*44b0*/  ISETP.GT.AND P5, PT, R0, RZ, P3 ;  /* 0x000000ff0000720c */ /* 0x000fc40001fa4270 */
[C---:B------:R-:W-:Y:S02]  /*44c0*/  ISETP.GT.AND P1, PT, R22.reuse, 0x38, PT ;  /* 0x000000381600780c */ /* 0x040fe40003f24270 */
[----:B------:R-:W-:Y:S02]  /*44d0*/  ISETP.GT.AND P0, PT, R22, 0x39, PT ;  /* 0x000000391600780c */ /* 0x000fe40003f04270 */
[C---:B------:R-:W-:Y:S02]  /*44e0*/  ISETP.GT.AND P3, PT, R0.reuse, 0x8, P3 ;  /* 0x000000080000780c */ /* 0x040fe40001f64270 */
[C---:B------:R-:W-:Y:S02]  /*44f0*/  ISETP.GT.AND P2, PT, R0.reuse, 0x8, P2 ;  /* 0x000000080000780c */ /* 0x040fe40001744270 */
[----:B------:R-:W-:Y:S02]  /*4500*/  F2FP.F16.F32.PACK_AB R50, RZ, R50 ;  /* 0x00000032ff32723e */ /* 0x000fe400000000ff */
[----:B------:R-:W-:Y:S01]  /*4510*/  F2FP.F16.F32.PACK_AB R51, RZ, R51 ;  /* 0x00000033ff33723e */ /* 0x000fe200000000ff */
[----:B------:R-:W-:Y:S01]  /*4520*/  @P5 STG.E.U16 desc[UR36][R4.64+0x60], R48 ;  /* 0x0000603004005986 */ /* 0x000fe2000c101524 */
[----:B------:R-:W-:-:S02]  /*4530*/  ISETP.GT.AND P5, PT, R0, RZ, P0 ;  /* 0x000000ff0000720c */ /* 0x000fc400007a4270 */
[C---:B------:R-:W-:Y:S01]  /*4540*/  ISETP.GT.AND P0, PT, R0.reuse, 0x8, P0 ;  /* 0x000000080000780c */ /* 0x040fe20000704270 */
[----:B------:R-:W-:Y:S01]  /*4550*/  @P4 STG.E.U16 desc[UR36][R4.64+0x62], R49 ;  /* 0x0000623104004986 */ /* 0x000fe2000c101524 */
[C---:B------:R-:W-:Y:S02]  /*4560*/  ISETP.GT.AND P4, PT, R0.reuse, RZ, P1 ;  /* 0x000000ff0000720c */ /* 0x040fe40000f84270 */
[----:B------:R-:W-:Y:S01]  /*4570*/  ISETP.GT.AND P1, PT, R0, 0x8, P1 ;  /* 0x000000080000780c */ /* 0x000fe20000f24270 */
[----:B------:R-:W-:Y:S01]  /*4580*/  @P3 STG.E.U16 desc[UR36][R6.64+0x60], R50 ;  /* 0x0000603206003986 */ /* 0x000fe2000c101524 */
[----:B------:R-:W-:Y:S02]  /*4590*/  F2FP.F16.F32.PACK_AB R52, RZ, R52 ;  /* 0x00000034ff34723e */ /* 0x000fe400000000ff */
[----:B------:R-:W-:Y:S01]  /*45a0*/  F2FP.F16.F32.PACK_AB R53, RZ, R53 ;  /* 0x00000035ff35723e */ /* 0x000fe200000000ff */
[----:B------:R-:W-:Y:S01]  /*45b0*/  @P2 STG.E.U16 desc[UR36][R6.64+0x62], R51 ;  /* 0x0000623306002986 */ /* 0x000fe2000c101524 */
[----:B------:R-:W-:-:S02]  /*45c0*/  F2FP.F16.F32.PACK_AB R54, RZ, R54 ;  /* 0x00000036ff36723e */ /* 0x000fc400000000ff */
[----:B------:R-:W-:-:S03]  /*45d0*/  F2FP.F16.F32.PACK_AB R55, RZ, R55 ;  /* 0x00000037ff37723e */ /* 0x000fc600000000ff */
[----:B------:R-:W-:Y:S04]  /*45e0*/  @P4 STG.E.U16 desc[UR36][R4.64+0x70], R52 ;  /* 0x0000703404004986 */ /* 0x000fe8000c101524 */
[----:B------:R0:W-:Y:S02]  /*45f0*/  @P5 STG.E.U16 desc[UR36][R4.64+0x72], R53 ;  /* 0x0000723504005986 */ /* 0x0001e4000c101524 */
[----:B0-----:R-:W-:Y:S02]  /*4600*/  @P1 IMAD.MOV.U32 R4, RZ, RZ, R6 ;  /* 0x000000ffff041224 */ /* 0x001fe400078e0006 */
[----:B------:R-:W-:-:S05]  /*4610*/  @P1 IMAD.MOV.U32 R5, RZ, RZ, R7 ;  /* 0x000000ffff051224 */ /* 0x000fca00078e0007 */
[----:B------:R0:W-:Y:S04]  /*4620*/  @P1 STG.E.U16 desc[UR36][R4.64+0x70], R54 ;  /* 0x0000703604001986 */ /* 0x0001e8000c101524 */
[----:B------:R0:W-:Y:S02]  /*4630*/  @P0 STG.E.U16 desc[UR36][R6.64+0x72], R55 ;  /* 0x0000723706000986 */ /* 0x0001e4000c101524 */
.L_x_94:
[----:B------:R-:W-:Y:S05]  /*4640*/  BSYNC B0 ;  /* 0x0000000000007941 */ /* 0x000fea0003800000 */
.L_x_32:
[----:B0-----:R-:W2:Y:S01]  /*4650*/  LDL.64 R4, [R1] ;  /* 0x0000000001047983 */ /* 0x001ea20000100a00 */
[----:B------:R-:W-:Y:S01]  /*4660*/  ULDC.64 UR4, c[0x0][0x650] ;  /* 0x0001940000047ab9 */ /* 0x000fe20000000a00 */
[----:B------:R-:W-:Y:S02]  /*4670*/  IMAD.U32 R0, RZ, RZ, UR44 ;  /* 0x0000002cff007e24 */ /* 0x000fe4000f8e00ff */
[----:B------:R-:W-:Y:S02]  /*4680*/  IMAD.MOV.U32 R22, RZ, RZ, -0x1 ;  /* 0xffffffffff167424 */ /* 0x000fe400078e00ff */
[----:B------:R0:W-:Y:S01]  /*4690*/  SYNCS.ARRIVE.TRANS64.A1T0 RZ, [R0+UR48], RZ ;  /* 0x000000ff00ff79a7 */ /* 0x0001e20008100030 */
[----:B-----5:R-:W-:Y:S02]  /*46a0*/  IMAD.MOV.U32 R18, RZ, RZ, -0x1 ;  /* 0xffffffffff127424 */ /* 0x020fe400078e00ff */
[----:B------:R-:W-:Y:S01]  /*46b0*/  IMAD.MOV.U32 R19, RZ, RZ, -0x1 ;  /* 0xffffffffff137424 */ /* 0x000fe200078e00ff */
[----:B0-----:R-:W-:-:S02]  /*46c0*/  PRMT R0, RZ, 0x7610, R0 ;  /* 0x00007610ff007816 */ /* 0x001fc40000000000 */
[----:B--2---:R-:W-:-:S05]  /*46d0*/  LEA R16, P0, R4, R16, 0x1 ;  /* 0x0000001004107211 */ /* 0x004fca00078008ff */
[----:B------:R-:W-:Y:S01]  /*46e0*/  IMAD.X R17, R66, 0x1, R17, P0 ;  /* 0x0000000142117824 */ /* 0x000fe200000e0611 */
[----:B------:R-:W-:-:S04]  /*46f0*/  ISETP.GE.U32.AND P0, PT, R16, UR4, PT ;  /* 0x0000000410007c0c */ /* 0x000fc8000bf06070 */
[----:B------:R-:W-:-:S13]  /*4700*/  ISETP.GE.U32.AND.EX P0, PT, R17, UR5, PT, P0 ;  /* 0x0000000511007c0c */ /* 0x000fda000bf06100 */
[----:B------:R-:W-:Y:S05]  /*4710*/  @P0 BRA `(.L_x_95) ;  /* 0x00000004004c0947 */ /* 0x000fea0003800000 */
[----:B------:R-:W0:Y:S01]  /*4720*/  LDC.64 R10, c[0x0][0x628] ;  /* 0x00018a00ff0a7b82 */ /* 0x000e220000000a00 */
[----:B------:R-:W2:Y:S01]  /*4730*/  S2R R12, SR_CTAID.X ;  /* 0x00000000000c7919 */ /* 0x000ea20000002500 */
[----:B-1-34-:R-:W-:Y:S02]  /*4740*/  IMAD.MOV.U32 R8, RZ, RZ, R16 ;  /* 0x000000ffff087224 */ /* 0x01afe400078e0010 */
[----:B------:R-:W-:Y:S01]  /*4750*/  IMAD.MOV.U32 R9, RZ, RZ, R17 ;  /* 0x000000ffff097224 */ /* 0x000fe200078e0011 */
[----:B------:R-:W1:Y:S03]  /*4760*/  S2R R18, SR_CTAID.Y ;  /* 0x0000000000127919 */ /* 0x000e660000002600 */
[----:B------:R-:W3:Y:S08]  /*4770*/  LDC R0, c[0x0][0x630] ;  /* 0x00018c00ff007b82 */ /* 0x000ef00000000800 */
[----:B------:R-:W4:Y:S01]  /*4780*/  LDC.64 R14, c[0x0][0x620] ;  /* 0x00018800ff0e7b82 */ /* 0x000f220000000a00 */
[----:B0-----:R-:W-:-:S04]  /*4790*/  ISETP.NE.U32.AND P0, PT, R10, RZ, PT ;  /* 0x000000ff0a00720c */ /* 0x001fc80003f05070 */
[----:B------:R-:W-:-:S13]  /*47a0*/  ISETP.NE.AND.EX P0, PT, R11, RZ, PT, P0 ;  /* 0x000000ff0b00720c */ /* 0x000fda0003f05300 */
[----:B-1234-:R-:W-:Y:S05]  /*47b0*/  @!P0 BRA `(.L_x_96) ;  /* 0x0000000000288947 */ /* 0x01efea0003800000 */
[----:B------:R-:W0:Y:S02]  /*47c0*/  LDC R3, c[0x0][0x634] ;  /* 0x00018d00ff037b82 */ /* 0x000e240000000800 */
[----:B0-----:R-:W-:-:S05]  /*47d0*/  IADD3 R3, P0, R16, R3, RZ ;  /* 0x0000000310037210 */ /* 0x001fca0007f1e0ff */
        /* <DEDUP_REMOVED lines=8> */
.L_x_96:
[-CC-:B------:R-:W-:Y:S01]  /*4860*/  SHF.R.U64 R19, R8, R0.reuse, R9.reuse ;  /* 0x0000000008137219 */ /* 0x180fe20000001209 */
[----:B------:R-:W0:Y:S01]  /*4870*/  LDC.64 R24, c[0x0][0x640] ;  /* 0x00019000ff187b82 */ /* 0x000e220000000a00 */
[----:B------:R-:W-:Y:S01]  /*4880*/  SHF.R.U32.HI R0, RZ, R0, R9 ;  /* 0x00000000ff007219 */ /* 0x000fe20000011609 */
[----:B------:R-:W-:Y:S01]  /*4890*/  ULDC UR4, c[0x0][0x150] ;  /* 0x0000540000047ab9 */ /* 0x000fe20000000800 */
[----:B------:R-:W-:Y:S02]  /*48a0*/  IADD3 R3, P0, RZ, -R19, RZ ;  /* 0x80000013ff037210 */ /* 0x000fe40007f1e0ff */
[----:B------:R-:W-:-:S03]  /*48b0*/  I2FP.F32.U32 R7, R12 ;  /* 0x0000000c00077245 */ /* 0x000fc60000201000 */
[----:B------:R-:W1:Y:S01]  /*48c0*/  LDC R6, c[0x0][0x618] ;  /* 0x00018600ff067b82 */ /* 0x000e620000000800 */
[----:B------:R-:W-:Y:S02]  /*48d0*/  IMAD.X R5, RZ, RZ, ~R0, P0 ;  /* 0x000000ffff057224 */ /* 0x000fe400000e0e00 */
[----:B------:R-:W-:Y:S01]  /*48e0*/  FMUL R7, R7, UR4 ;  /* 0x0000000407077c20 */ /* 0x000fe20008400000 */
[----:B------:R-:W-:Y:S01]  /*48f0*/  ULDC UR4, c[0x0][0x154] ;  /* 0x0000550000047ab9 */ /* 0x000fe20000000800 */
[-C--:B------:R-:W-:Y:S02]  /*4900*/  IMAD R0, R5, R14.reuse, RZ ;  /* 0x0000000e05007224 */ /* 0x080fe400078e02ff */
[C---:B------:R-:W-:Y:S01]  /*4910*/  IMAD.WIDE.U32 R4, R3.reuse, R14, R16 ;  /* 0x0000000e03047225 */ /* 0x040fe200078e0010 */
[----:B------:R-:W2:Y:S01]  /*4920*/  LDC R8, c[0x0][0x608] ;  /* 0x00018200ff087b82 */ /* 0x000ea20000000800 */
[----:B------:R-:W3:Y:S02]  /*4930*/  F2I.U32.TRUNC.NTZ R7, R7 ;  /* 0x0000000700077305 */ /* 0x000ee4000020f000 */
[----:B------:R-:W-:Y:S01]  /*4940*/  IMAD R3, R3, R15, R0 ;  /* 0x0000000f03037224 */ /* 0x000fe200078e0200 */
[----:B------:R-:W-:-:S03]  /*4950*/  I2FP.F32.U32 R0, R18 ;  /* 0x0000001200007245 */ /* 0x000fc60000201000 */
[----:B------:R-:W-:Y:S01]  /*4960*/  IMAD.IADD R3, R5, 0x1, R3 ;  /* 0x0000000105037824 */ /* 0x000fe200078e0203 */
[----:B------:R-:W4:Y:S01]  /*4970*/  LDC R11, c[0x0][0x658] ;  /* 0x00019600ff0b7b82 */ /* 0x000f220000000800 */
[----:B0-----:R-:W-:-:S04]  /*4980*/  ISETP.NE.U32.AND P0, PT, R24, RZ, PT ;  /* 0x000000ff1800720c */ /* 0x001fc80003f05070 */
[----:B------:R-:W-:-:S03]  /*4990*/  ISETP.NE.AND.EX P0, PT, R25, RZ, PT, P0 ;  /* 0x000000ff1900720c */ /* 0x000fc60003f05300 */
[----:B------:R-:W0:Y:S01]  /*49a0*/  LDC R9, c[0x0][0x144] ;  /* 0x00005100ff097b82 */ /* 0x000e220000000800 */
[-C--:B-1----:R-:W-:Y:S01]  /*49b0*/  SHF.R.U64 R10, R4, R6.reuse, R3 ;  /* 0x00000006040a7219 */ /* 0x082fe20000001203 */
[----:B---3--:R-:W-:Y:S01]  /*49c0*/  IMAD.MOV R7, RZ, RZ, -R7 ;  /* 0x000000ffff077224 */ /* 0x008fe200078e0a07 */
[----:B------:R-:W-:Y:S01]  /*49d0*/  SHF.R.U32.HI R3, RZ, R6, R3 ;  /* 0x00000006ff037219 */ /* 0x000fe20000011603 */
[----:B------:R-:W-:-:S04]  /*49e0*/  FMUL R6, R0, UR4 ;  /* 0x0000000400067c20 */ /* 0x000fc80008400000 */
[----:B------:R-:W1:Y:S01]  /*49f0*/  LDC R21, c[0x0][0x148] ;  /* 0x00005200ff157b82 */ /* 0x000e620000000800 */
[----:B------:R3:W0:Y:S01]  /*4a00*/  F2I.U32.TRUNC.NTZ R14, R6 ;  /* 0x00000006000e7305 */ /* 0x000622000020f000 */
[-CC-:B--2---:R-:W-:Y:S02]  /*4a10*/  SHF.R.U64 R13, R10, R8.reuse, R3.reuse ;  /* 0x000000080a0d7219 */ /* 0x184fe40000001203 */
[----:B------:R-:W-:-:S04]  /*4a20*/  SHF.R.U32.HI R0, RZ, R8, R3 ;  /* 0x00000008ff007219 */ /* 0x000fc80000011603 */
[----:B------:R-:W2:Y:S01]  /*4a30*/  LDC R20, c[0x0][0x648] ;  /* 0x00019200ff147b82 */ /* 0x000ea20000000800 */
[-CC-:B----4-:R-:W-:Y:S02]  /*4a40*/  SHF.R.U64 R15, R13, R11.reuse, R0.reuse ;  /* 0x0000000b0d0f7219 */ /* 0x190fe40000001200 */
[----:B------:R-:W-:-:S03]  /*4a50*/  SHF.R.U32.HI R5, RZ, R11, R0 ;  /* 0x0000000bff057219 */ /* 0x000fc60000011600 */
[----:B------:R-:W-:Y:S02]  /*4a60*/  IMAD.MOV.U32 R4, RZ, RZ, R15 ;  /* 0x000000ffff047224 */ /* 0x000fe400078e000f */
[----:B------:R-:W4:Y:S01]  /*4a70*/  LDC R26, c[0x0][0x638] ;  /* 0x00018e00ff1a7b82 */ /* 0x000f220000000800 */
[----:B0-----:R-:W-:-:S07]  /*4a80*/  IMAD R22, R9, R7, R12 ;  /* 0x0000000709167224 */ /* 0x001fce00078e020c */
[----:B------:R-:W0:Y:S08]  /*4a90*/  LDC R27, c[0x0][0x610] ;  /* 0x00018400ff1b7b82 */ /* 0x000e300000000800 */
[----:B------:R-:W0:Y:S01]  /*4aa0*/  LDC R28, c[0x0][0x600] ;  /* 0x00018000ff1c7b82 */ /* 0x000e220000000800 */
[----:B-123--:R-:W-:Y:S05]  /*4ab0*/  @!P0 BRA `(.L_x_97) ;  /* 0x0000000000288947 */ /* 0x00efea0003800000 */
[----:B------:R-:W1:Y:S02]  /*4ac0*/  LDC R0, c[0x0][0x64c] ;  /* 0x00019300ff007b82 */ /* 0x000e640000000800 */
[----:B-1----:R-:W-:-:S05]  /*4ad0*/  IADD3 R3, P0, R15, R0, RZ ;  /* 0x000000000f037210 */ /* 0x002fca0007f1e0ff */
        /* <DEDUP_REMOVED lines=8> */
.L_x_97:
[----:B------:R-:W-:Y:S01]  /*4b60*/  ISETP.NE.AND P0, PT, R2, 0x1, PT ;  /* 0x000000010200780c */ /* 0x000fe20003f05270 */
[----:B------:R-:W-:Y:S01]  /*4b70*/  IMAD.MOV R14, RZ, RZ, -R14 ;  /* 0x000000ffff0e7224 */ /* 0x000fe200078e0a0e */
[----:B------:R-:W-:Y:S02]  /*4b80*/  SHF.R.U64 R0, R4, R20, R5 ;  /* 0x0000001404007219 */ /* 0x000fe40000001205 */
[----:B------:R-:W-:Y:S02]  /*4b90*/  LOP3.LUT R3, R13, R68, RZ, 0xc0, !PT ;  /* 0x000000440d037212 */ /* 0x000fe400078ec0ff */
[----:B------:R-:W-:Y:S01]  /*4ba0*/  LOP3.LUT R5, R10, R67, RZ, 0xc0, !PT ;  /* 0x000000430a057212 */ /* 0x000fe200078ec0ff */
[----:B------:R-:W-:Y:S02]  /*4bb0*/  IMAD.MOV R4, RZ, RZ, -R0 ;  /* 0x000000ffff047224 */ /* 0x000fe400078e0a00 */
[----:B------:R-:W-:Y:S02]  /*4bc0*/  IMAD R3, R64, R0, R3 ;  /* 0x0000000040037224 */ /* 0x000fe400078e0203 */
[----:B----4-:R-:W-:-:S02]  /*4bd0*/  IMAD R0, R4, R26, R15 ;  /* 0x0000001a04007224 */ /* 0x010fc400078e020f */
[----:B------:R-:W-:Y:S02]  /*4be0*/  @P0 IMAD R22, R21, R14, R18 ;  /* 0x0000000e15160224 */ /* 0x000fe400078e0212 */
[----:B------:R-:W-:Y:S02]  /*4bf0*/  IMAD.MOV.U32 R4, RZ, RZ, 0x1 ;  /* 0x00000001ff047424 */ /* 0x000fe400078e00ff */
[----:B0-----:R-:W-:Y:S02]  /*4c00*/  IMAD R22, R3, R27, R22 ;  /* 0x0000001b03167224 */ /* 0x001fe400078e0216 */
[----:B------:R-:W-:Y:S01]  /*4c10*/  IMAD R3, R0, R28, R5 ;  /* 0x0000001c00037224 */ /* 0x000fe200078e0205 */
[----:B------:R-:W-:-:S04]  /*4c20*/  PRMT R0, R4, 0x7610, R0 ;  /* 0x0000761004007816 */ /* 0x000fc80000000000 */
[----:B------:R-:W-:Y:S02]  /*4c30*/  SEL R18, R3, R22, !P0 ;  /* 0x0000001603127207 */ /* 0x000fe40004000000 */
[----:B------:R-:W-:-:S07]  /*4c40*/  SEL R22, R22, R3, !P0 ;  /* 0x0000000316167207 */ /* 0x000fce0004000000 */
.L_x_95:
[----:B------:R-:W-:Y:S01]  /*4c50*/  LOP3.LUT P0, RZ, R0, 0xff, RZ, 0xc0, !PT ;  /* 0x000000ff00ff7812 */ /* 0x000fe2000780c0ff */
[----:B------:R-:W-:Y:S01]  /*4c60*/  UIMAD.WIDE.U32 UR4, UR38, -0x33333333, URZ ;  /* 0xcccccccd260478a5 */ /* 0x000fe2000f8e003f */
[----:B------:R-:W-:-:S03]  /*4c70*/  LOP3.LUT R73, R73, 0x1, RZ, 0x3c, !PT ;  /* 0x0000000149497812 */ /* 0x000fc600078e3cff */
[----:B------:R-:W-:-:S04]  /*4c80*/  USHF.R.U32.HI UR4, URZ, 0x2, UR5 ;  /* 0x000000023f047899 */ /* 0x000fc80008011605 */
[----:B------:R-:W-:-:S04]  /*4c90*/  UIMAD UR38, UR4, -0x5, UR38 ;  /* 0xfffffffb042678a4 */ /* 0x000fc8000f8e0226 */
[----:B------:R-:W-:Y:S08]  /*4ca0*/  @P0 BRA `(.L_x_98) ;  /* 0xffffffc800440947 */ /* 0x000ff0000383ffff */
[----:B------:R-:W-:Y:S05]  /*4cb0*/  EXIT ;  /* 0x000000000000794d */ /* 0x000fea0003800000 */
.L_x_13:
[----:B------:R-:W-:-:S08]  /*4cc0*/  ISETP.NE.AND P0, PT, R14, RZ, PT ;  /* 0x000000ff0e00720c */ /* 0x000fd00003f05270 */
[----:B0-----:R-:W0:-:S00]  /*4cd0*/  USETMAXREG.DEALLOC.CTAPOOL 0x28 ;  /* 0x00000028000079c8 */ /* 0x001e0000080e0500 */
[----:B------:R-:W-:Y:S05]  /*4ce0*/  @P0 EXIT ;  /* 0x000000000000094d */ /* 0x000fea0003800000 */
[----:B0-----:R-:W-:Y:S01]  /*4cf0*/  LOP3.LUT P0, RZ, R3, 0xff, RZ, 0xc0, !PT ;  /* 0x000000ff03ff7812 */ /* 0x001fe2000780c0ff */
[----:B------:R-:W-:Y:S02]  /*4d00*/  IMAD.MOV.U32 R3, RZ, RZ, 0x1 ;  /* 0x00000001ff037424 */ /* 0x000fe400078e00ff */
[----:B------:R-:W-:-:S10]  /*4d10*/  IMAD.MOV.U32 R8, RZ, RZ, RZ ;  /* 0x000000ffff087224 */ /* 0x000fd400078e00ff */
[----:B------:R-:W-:Y:S05]  /*4d20*/  @!P0 BRA `(.L_x_99) ;  /* 0x0000000c00348947 */ /* 0x000fea0003800000 */
[----:B------:R-:W-:Y:S01]  /*4d30*/  LOP3.LUT P0, RZ, R4, 0x1f, RZ, 0xc0, !PT ;  /* 0x0000001f04ff7812 */ /* 0x000fe2000780c0ff */
[----:B------:R-:W-:Y:S01]  /*4d40*/  ULDC UR5, c[0x0][0x658] ;  /* 0x0001960000057ab9 */ /* 0x000fe20000000800 */
[----:B------:R-:W-:Y:S01]  /*4d50*/  UMOV UR6, 0xffffffff ;  /* 0xffffffff00067882 */ /* 0x000fe20000000000 */
[----:B------:R-:W-:Y:S01]  /*4d60*/  BSSY B0, `(.L_x_99) ;  /* 0x00000c9000007945 */ /* 0x000fe20003800000 */
[----:B------:R-:W-:Y:S01]  /*4d70*/  USHF.L.U32 UR6, UR6, UR5, URZ ;  /* 0x0000000506067299 */ /* 0x000fe2000800063f */
[C---:B------:R-:W-:Y:S01]  /*4d80*/  ISETP.NE.AND P2, PT, R5.reuse, RZ, PT ;  /* 0x000000ff0500720c */ /* 0x040fe20003f45270 */
[----:B------:R-:W-:Y:S01]  /*4d90*/  UMOV UR7, 0x1 ;  /* 0x0000000100077882 */ /* 0x000fe20000000000 */
[----:B------:R-:W-:Y:S01]  /*4da0*/  ISETP.NE.OR P0, PT, R5, RZ, !P0 ;  /* 0x000000ff0500720c */ /* 0x000fe20004705670 */
[----:B------:R-:W-:Y:S01]  /*4db0*/  IMAD.MOV.U32 R10, RZ, RZ, 0x1 ;  /* 0x00000001ff0a7424 */ /* 0x000fe200078e00ff */
[----:B------:R-:W-:Y:S01]  /*4dc0*/  LOP3.LUT R9, R23, 0x2, RZ, 0xfc, !PT ;  /* 0x0000000217097812 */ /* 0x000fe200078efcff */
[----:B------:R-:W-:Y:S01]  /*4dd0*/  IMAD.MOV.U32 R3, RZ, RZ, 0x1 ;  /* 0x00000001ff037424 */ /* 0x000fe200078e00ff */
[----:B------:R-:W-:Y:S01]  /*4de0*/  ULDC UR4, c[0x0][0x600] ;  /* 0x0001800000047ab9 */ /* 0x000fe20000000800 */
[----:B------:R-:W-:Y:S01]  /*4df0*/  IMAD.MOV.U32 R8, RZ, RZ, RZ ;  /* 0x000000ffff087224 */ /* 0x000fe200078e00ff */
[----:B------:R-:W-:-:S02]  /*4e00*/  USHF.L.U32 UR13, UR7, UR5, URZ ;  /* 0x00000005070d7299 */ /* 0x000fc4000800063f */
[----:B------:R-:W-:Y:S02]  /*4e10*/  UIADD3 UR21, UR40, 0x1, URZ ;  /* 0x0000000128157890 */ /* 0x000fe4000fffe03f */
[----:B------:R-:W-:Y:S02]  /*4e20*/  UIADD3 UR4, UR4, -0x1, URZ ;  /* 0xffffffff04047890 */ /* 0x000fe4000fffe03f */
[----:B------:R-:W-:Y:S01]  /*4e30*/  ULOP3.LUT UR5, URZ, UR6, URZ, 0x33, !UPT ;  /* 0x000000063f057292 */ /* 0x000fe2000f8e333f */
[----:B------:R-:W-:-:S11]  /*4e40*/  ULDC.64 UR22, c[0x0][0x198] ;  /* 0x0000660000167ab9 */ /* 0x000fd60000000a00 */
.L_x_111:
[----:B------:R-:W-:-:S03]  /*4e50*/  UMOV UR6, 0xffffffff ;  /* 0xffffffff00067882 */ /* 0x000fc60000000000 */
[----:B------:R-:W-:Y:S05]  /*4e60*/  BRA.DIV UR6, `(.L_x_100) ;  /* 0x0000001206247947 */ /* 0x000fea000b800000 */
[----:B------:R-:W-:-:S13]  /*4e70*/  ELECT P6, URZ, PT ;  /* 0x00000000003f782f */ /* 0x000fda00038c0000 */
.L_x_125:
[----:B------:R-:W0:Y:S01]  /*4e80*/  LDC R4, c[0x0][0x28c] ;  /* 0x0000a300ff047b82 */ /* 0x000e220000000800 */
[----:B------:R-:W-:Y:S01]  /*4e90*/  BSSY B1, `(.L_x_101) ;  /* 0x0000041000017945 */ /* 0x000fe20003800000 */
[----:B0-----:R-:W-:-:S13]  /*4ea0*/  ISETP.LT.OR P6, PT, R4, 0x1, !P6 ;  /* 0x000000010400780c */ /* 0x001fda00077c1670 */
[----:B------:R-:W-:Y:S05]  /*4eb0*/  @P6 BRA `(.L_x_102) ;  /* 0x0000000000f86947 */ /* 0x000fea0003800000 */
[----:B------:R-:W-:Y:S02]  /*4ec0*/  IMAD.SHL.U32 R22, R22, 0x40, RZ ;  /* 0x0000004016167824 */ /* 0x000fe400078e00ff */
[----:B------:R-:W-:Y:S02]  /*4ed0*/  IMAD.SHL.U32 R18, R18, 0x40, RZ ;  /* 0x0000004012127824 */ /* 0x000fe400078e00ff */
[----:B------:R-:W-:Y:S02]  /*4ee0*/  IMAD.MOV.U32 R13, RZ, RZ, RZ ;  /* 0x000000ffff0d7224 */ /* 0x000fe400078e00ff */
[----:B------:R-:W-:Y:S02]  /*4ef0*/  IMAD.U32 R14, RZ, RZ, UR21 ;  /* 0x00000015ff0e7e24 */ /* 0x000fe4000f8e00ff */
[----:B------:R-:W-:Y:S02]  /*4f00*/  IMAD.MOV.U32 R4, RZ, RZ, R3 ;  /* 0x000000ffff047224 */ /* 0x000fe400078e0003 */
[----:B------:R-:W-:-:S07]  /*4f10*/  IMAD.MOV.U32 R5, RZ, RZ, R8 ;  /* 0x000000ffff057224 */ /* 0x000fce00078e0008 */
.L_x_106:
[----:B------:R-:W0:Y:S01]  /*4f20*/  S2R R7, SR_CgaCtaId ;  /* 0x0000000000077919 */ /* 0x000e220000008800 */
[----:B------:R-:W-:-:S04]  /*4f30*/  MOV R6, 0x400 ;  /* 0x0000040000067802 */ /* 0x000fc80000000f00 */
[----:B0-----:R-:W-:Y:S02]  /*4f40*/  LEA R12, R7, R6, 0x18 ;  /* 0x00000006070c7211 */ /* 0x001fe400078ec0ff */
[----:B------:R-:W-:Y:S01]  /*4f50*/  SHF.L.U32 R6, R4, 0x1f, RZ ;  /* 0x0000001f04067819 */ /* 0x000fe200000006ff */
[----:B------:R-:W0:Y:S02]  /*4f60*/  @!P2 LDC R7, c[0x0][0x500] ;  /* 0x00014000ff07ab82 */ /* 0x000e240000000800 */
[----:B------:R-:W-:-:S04]  /*4f70*/  IMAD R11, R5, 0x8, R12 ;  /* 0x00000008050b7824 */ /* 0x000fc800078e020c */
[----:B------:R-:W1:Y:S02]  /*4f80*/  SYNCS.PHASECHK.TRANS64.TRYWAIT P1, [R11+URZ+0x28], R6 ;  /* 0x000028060b0075a7 */ /* 0x000e64000802017f */
[----:B-1----:R-:W-:Y:S05]  /*4f90*/  @!P1 BRA `(.L_x_103) ;  /* 0x0000000c00f89947 */ /* 0x002fea0003800000 */
.L_x_126:
[----:B-1----:R-:W-:Y:S01]  /*4fa0*/  PRMT R6, R9, 0x9910, RZ ;  /* 0x0000991009067816 */ /* 0x002fe200000000ff */
[----:B0-----:R0:W-:Y:S03]  /*4fb0*/  @!P2 SYNCS.ARRIVE.TRANS64 RZ, [R11+URZ], R7 ;  /* 0x000000070bffa9a7 */ /* 0x0011e6000800003f */
[----:B------:R-:W-:-:S13]  /*4fc0*/  ISETP.NE.AND P1, PT, R6, 0x2, PT ;  /* 0x000000020600780c */ /* 0x000fda0003f25270 */
[----:B0-----:R-:W-:Y:S05]  /*4fd0*/  @P1 BRA `(.L_x_104) ;  /* 0x0000000000041947 */ /* 0x001fea0003800000 */
[----:B------:R-:W-:Y:S01]  /*4fe0*/  BPT.TRAP 0x1 ;  /* 0x000000040000795c */ /* 0x000fe20000300000 */
.L_x_104:
[----:B------:R-:W-:Y:S05]  /*4ff0*/  @P0 BRA `(.L_x_105) ;  /* 0x0000000000040947 */ /* 0x000fea0003800000 */
[----:B------:R-:W-:Y:S01]  /*5000*/  BPT.TRAP 0x1 ;  /* 0x000000040000795c */ /* 0x000fe20000300000 */
.L_x_105:
[----:B------:R-:W-:Y:S01]  /*5010*/  IMAD R12, R5, 0x4000, R12 ;  /* 0x00004000050c7824 */ /* 0x000fe200078e020c */
[----:B------:R-:W-:Y:S01]  /*5020*/  R2UR UR34, R13 ;  /* 0x000000000d2272ca */ /* 0x000fe200000e0000 */
[----:B------:R-:W-:Y:S01]  /*5030*/  VIADD R14, R14, 0xffffffff ;  /* 0xffffffff0e0e7836 */ /* 0x000fe20000000000 */
[----:B------:R-:W-:Y:S01]  /*5040*/  R2UR UR33, R11 ;  /* 0x000000000b2172ca */ /* 0x000fe200000e0000 */
[----:B------:R-:W-:Y:S01]  /*5050*/  UIADD3 UR6, UP0, UR22, 0xf0, URZ ;  /* 0x000000f016067890 */ /* 0x000fe2000ff1e03f */
[----:B------:R-:W-:Y:S01]  /*5060*/  R2UR UR8, R12 ;  /* 0x000000000c0872ca */ /* 0x000fe200000e0000 */
[----:B------:R-:W-:Y:S01]  /*5070*/  UIADD3 UR30, UP1, UR22, 0x1f0, URZ ;  /* 0x000001f0161e7890 */ /* 0x000fe2000ff3e03f */
[----:B------:R-:W-:Y:S01]  /*5080*/  R2UR UR35, R22 ;  /* 0x00000000162372ca */ /* 0x000fe200000e0000 */
[----:B------:R-:W-:Y:S01]  /*5090*/  UIADD3.X UR7, URZ, UR23, URZ, UP0, !UPT ;  /* 0x000000173f077290 */ /* 0x000fe200087fe43f */
[----:B------:R-:W-:Y:S01]  /*50a0*/  R2UR UR36, R19 ;  /* 0x00000000132472ca */ /* 0x000fe200000e0000 */
[----:B------:R-:W-:Y:S01]  /*50b0*/  UIADD3.X UR31, URZ, UR23, URZ, UP1, !UPT ;  /* 0x000000173f1f7290 */ /* 0x000fe20008ffe43f */
[----:B------:R-:W-:Y:S01]  /*50c0*/  R2UR UR19, R18 ;  /* 0x00000000121372ca */ /* 0x000fe200000e0000 */
[----:B------:R-:W-:Y:S01]  /*50d0*/  VIADD R5, R5, 0x1 ;  /* 0x0000000105057836 */ /* 0x000fe20000000000 */
[----:B------:R-:W-:Y:S01]  /*50e0*/  ISETP.GT.AND P3, PT, R14, 0x1, PT ;  /* 0x000000010e00780c */ /* 0x000fe20003f64270 */
[----:B------:R-:W-:Y:S01]  /*50f0*/  UIADD3 UR26, UR34, 0x40, URZ ;  /* 0x00000040221a7890 */ /* 0x000fe2000fffe03f */
[----:B------:R-:W-:Y:S01]  /*5100*/  VIADD R13, R13, 0x80 ;  /* 0x000000800d0d7836 */ /* 0x000fe20000000000 */
[----:B------:R-:W-:Y:S01]  /*5110*/  UMOV UR14, 0x0 ;  /* 0x00000000000e7882 */ /* 0x000fe20000000000 */
[----:B------:R-:W-:Y:S01]  /*5120*/  UMOV UR15, 0x10000000 ;  /* 0x10000000000f7882 */ /* 0x000fe20000000000 */
[----:B------:R-:W-:Y:S01]  /*5130*/  UIADD3 UR32, UR8, 0x180, URZ ;  /* 0x0000018008207890 */ /* 0x000fe2000fffe03f */
[----:B------:R-:W-:Y:S01]  /*5140*/  ISETP.NE.AND P1, PT, R5, 0x5, PT ;  /* 0x000000050500780c */ /* 0x000fe20003f25270 */
[----:B------:R-:W-:-:S02]  /*5150*/  UIADD3 UR24, UR8, 0x2180, URZ ;  /* 0x0000218008187890 */ /* 0x000fc4000fffe03f */
[----:B------:R-:W-:Y:S01]  /*5160*/  UIADD3 UR16, UR8, 0x14180, URZ ;  /* 0x0001418008107890 */ /* 0x000fe2000fffe03f */
[----:B------:R-:W-:Y:S01]  /*5170*/  SEL R7, RZ, 0x1, P1 ;  /* 0x00000001ff077807 */ /* 0x000fe20000800000 */
[----:B------:R-:W-:Y:S01]  /*5180*/  UIADD3 UR8, UR8, 0x16180, URZ ;  /* 0x0001618008087890 */ /* 0x000fe2000fffe03f */
[----:B------:R-:W-:Y:S01]  /*5190*/  SEL R5, R5, RZ, P1 ;  /* 0x000000ff05057207 */ /* 0x000fe20000800000 */
[----:B------:R-:W-:Y:S01]  /*51a0*/  UMOV UR25, UR33 ;  /* 0x0000002100197c82 */ /* 0x000fe20008000000 */
[----:B------:R-:W-:Y:S01]  /*51b0*/  UMOV UR27, UR35 ;  /* 0x00000023001b7c82 */ /* 0x000fe20008000000 */
[----:B------:R-:W-:Y:S01]  /*51c0*/  UMOV UR28, UR36 ;  /* 0x00000024001c7c82 */ /* 0x000fe20008000000 */
[----:B------:R-:W-:Y:S01]  /*51d0*/  UMOV UR17, UR33 ;  /* 0x0000002100117c82 */ /* 0x000fe20008000000 */
[----:B------:R-:W-:Y:S01]  /*51e0*/  UMOV UR18, UR34 ;  /* 0x0000002200127c82 */ /* 0x000fe20008000000 */
[----:B------:R-:W-:Y:S01]  /*51f0*/  UMOV UR20, UR36 ;  /* 0x0000002400147c82 */ /* 0x000fe20008000000 */
[----:B------:R0:W-:Y:S01]  /*5200*/  UTMALDG.3D [UR32], [UR6], desc[UR14] ;  /* 0x00000e20060075b4 */ /* 0x0001e20008011000 */
[----:B------:R-:W-:Y:S01]  /*5210*/  UMOV UR9, UR33 ;  /* 0x0000002100097c82 */ /* 0x000fe20008000000 */
[----:B------:R-:W-:Y:S01]  /*5220*/  UMOV UR11, UR19 ;  /* 0x00000013000b7c82 */ /* 0x000fe20008000000 */
[----:B------:R-:W-:Y:S01]  /*5230*/  UMOV UR12, UR36 ;  /* 0x00000024000c7c82 */ /* 0x000fe20008000000 */
[----:B------:R-:W-:Y:S01]  /*5240*/  UMOV UR10, UR26 ;  /* 0x0000001a000a7c82 */ /* 0x000fe20008000000 */
[----:B------:R-:W-:Y:S01]  /*5250*/  LOP3.LUT R4, R4, R7, RZ, 0x3c, !PT ;  /* 0x0000000704047212 */ /* 0x000fe200078e3cff */
[----:B------:R0:W-:Y:S01]  /*5260*/  UTMALDG.3D [UR24], [UR6], desc[UR14] ;  /* 0x00000e18060075b4 */ /* 0x0001e20008011000 */
[----:B------:R0:W-:Y:S01]  /*5270*/  UTMALDG.3D [UR16], [UR30], desc[UR14] ;  /* 0x00000e101e0075b4 */ /* 0x0001e20008011000 */
[----:B------:R0:W-:Y:S02]  /*5280*/  UTMALDG.3D [UR8], [UR30], desc[UR14] ;  /* 0x00000e081e0075b4 */ /* 0x0001e40008011000 */
[----:B0-----:R-:W-:Y:S05]  /*5290*/  @P3 BRA `(.L_x_106) ;  /* 0xfffffffc00203947 */ /* 0x001fea000383ffff */
.L_x_102:
[----:B------:R-:W-:Y:S05]  /*52a0*/  BSYNC B1 ;  /* 0x0000000000017941 */ /* 0x000fea0003800000 */
.L_x_101:
[----:B------:R-:W2:Y:S01]  /*52b0*/  LDL.64 R20, [R1] ;  /* 0x0000000001147983 */ /* 0x000ea20000100a00 */
[----:B------:R-:W-:Y:S01]  /*52c0*/  LOP3.LUT P4, RZ, R10, 0xff, RZ, 0xc0, !PT ;  /* 0x000000ff0aff7812 */ /* 0x000fe2000788c0ff */
[----:B------:R-:W-:Y:S01]  /*52d0*/  VIADD R7, R8, UR40 ;  /* 0x0000002808077c36 */ /* 0x000fe20008000000 */
[----:B------:R-:W-:Y:S01]  /*52e0*/  ULDC.64 UR6, c[0x0][0x650] ;  /* 0x0001940000067ab9 */ /* 0x000fe20000000a00 */
[----:B------:R-:W-:Y:S01]  /*52f0*/  IMAD.U32 R8, RZ, RZ, UR40 ;  /* 0x00000028ff087e24 */ /* 0x000fe2000f8e00ff */
[----:B------:R-:W-:Y:S01]  /*5300*/  UISETP.GE.U32.AND UP0, UPT, UR40, 0x5, UPT ;  /* 0x000000052800788c */ /* 0x000fe2000bf06070 */
[----:B------:R-:W-:Y:S01]  /*5310*/  BSSY B1, `(.L_x_107) ;  /* 0x000006b000017945 */ /* 0x000fe20003800000 */
[----:B------:R-:W-:Y:S01]  /*5320*/  ISETP.GT.U32.AND P1, PT, R7, 0x4, PT ;  /* 0x000000040700780c */ /* 0x000fe20003f24070 */
[----:B------:R-:W-:Y:S01]  /*5330*/  IMAD.MOV.U32 R22, RZ, RZ, -0x1 ;  /* 0xffffffffff167424 */ /* 0x000fe200078e00ff */
[----:B------:R-:W-:Y:S01]  /*5340*/  PRMT R10, RZ, 0x7610, R10 ;  /* 0x00007610ff0a7816 */ /* 0x000fe2000000000a */
[----:B------:R-:W-:Y:S01]  /*5350*/  IMAD.MOV.U32 R18, RZ, RZ, -0x1 ;  /* 0xffffffffff127424 */ /* 0x000fe200078e00ff */
[----:B------:R-:W-:Y:S01]  /*5360*/  ISETP.LT.U32.AND P1, PT, R8, 0x5, P1 ;  /* 0x000000050800780c */ /* 0x000fe20000f21070 */
[----:B------:R-:W-:Y:S01]  /*5370*/  IMAD.MOV.U32 R19, RZ, RZ, -0x1 ;  /* 0xffffffffff137424 */ /* 0x000fe200078e00ff */
[----:B------:R-:W-:Y:S01]  /*5380*/  PLOP3.LUT P3, PT, PT, PT, UP0, 0x80, 0x0 ;  /* 0x000000000000781c */ /* 0x000fe20003f6f008 */
[----:B------:R-:W0:Y:S01]  /*5390*/  @P4 S2R R5, SR_CgaCtaId ;  /* 0x0000000000054919 */ /* 0x000e220000008800 */
[----:B------:R-:W-:-:S04]  /*53a0*/  @P4 MOV R4, 0x400 ;  /* 0x0000040000044802 */ /* 0x000fc80000000f00 */
[----:B0-----:R-:W-:Y:S01]  /*53b0*/  @P4 LEA R6, R5, R4, 0x18 ;  /* 0x0000000405064211 */ /* 0x001fe200078ec0ff */
[----:B------:R-:W-:Y:S01]  /*53c0*/  IMAD.WIDE.U32 R4, R7, -0x33333333, RZ ;  /* 0xcccccccd07047825 */ /* 0x000fe200078e00ff */
[----:B------:R-:W-:Y:S02]  /*53d0*/  SEL R4, RZ, 0x1, !P1 ;  /* 0x00000001ff047807 */ /* 0x000fe40004800000 */
[----:B------:R0:W-:Y:S02]  /*53e0*/  @P4 SYNCS.ARRIVE.TRANS64.A1T0 RZ, [R6+URZ+0x88], RZ ;  /* 0x000088ff06ff49a7 */ /* 0x0001e4000810003f */
[----:B------:R-:W-:Y:S02]  /*53f0*/  LOP3.LUT R3, R3, R4, RZ, 0x3c, !PT ;  /* 0x0000000403037212 */ /* 0x000fe400078e3cff */
[----:B------:R-:W-:Y:S02]  /*5400*/  PRMT R4, RZ, 0x7610, R4 ;  /* 0x00007610ff047816 */ /* 0x000fe40000000004 */
[----:B0-----:R-:W-:-:S04]  /*5410*/  SHF.R.U32.HI R6, RZ, 0x2, R5 ;  /* 0x00000002ff067819 */ /* 0x001fc80000011605 */
[----:B------:R-:W-:Y:S01]  /*5420*/  @P3 LOP3.LUT R3, R3, 0x1, R6, 0x78, !PT ;  /* 0x0000000103033812 */ /* 0x000fe200078e7806 */
[----:B------:R-:W-:Y:S01]  /*5430*/  IMAD R8, R6, -0x5, R7 ;  /* 0xfffffffb06087824 */ /* 0x000fe200078e0207 */
[----:B--2---:R-:W-:-:S04]  /*5440*/  IADD3 R16, P4, R16, R20, RZ ;  /* 0x0000001410107210 */ /* 0x004fc80007f9e0ff */
[----:B------:R-:W-:Y:S01]  /*5450*/  ISETP.GE.U32.AND P1, PT, R16, UR6, PT ;  /* 0x0000000610007c0c */ /* 0x000fe2000bf26070 */
[----:B------:R-:W-:-:S05]  /*5460*/  IMAD.X R17, R17, 0x1, R0, P4 ;  /* 0x0000000111117824 */ /* 0x000fca00020e0600 */
[----:B------:R-:W-:-:S13]  /*5470*/  ISETP.GE.U32.AND.EX P1, PT, R17, UR7, PT, P1 ;  /* 0x0000000711007c0c */ /* 0x000fda000bf26110 */
[----:B------:R-:W-:Y:S05]  /*5480*/  @P1 BRA `(.L_x_108) ;  /* 0x00000004004c1947 */ /* 0x000fea0003800000 */
[----:B------:R-:W0:Y:S01]  /*5490*/  S2R R12, SR_CTAID.X ;  /* 0x00000000000c7919 */ /* 0x000e220000002500 */
[----:B------:R-:W-:Y:S01]  /*54a0*/  ULDC.64 UR6, c[0x0][0x628] ;  /* 0x00018a0000067ab9 */ /* 0x000fe20000000a00 */
[----:B------:R-:W1:Y:S01]  /*54b0*/  LDC R13, c[0x0][0x144] ;  /* 0x00005100ff0d7b82 */ /* 0x000e620000000800 */
[----:B------:R-:W-:Y:S01]  /*54c0*/  ISETP.NE.U32.AND P1, PT, RZ, UR6, PT ;  /* 0x00000006ff007c0c */ /* 0x000fe2000bf25070 */
[----:B------:R-:W2:Y:S01]  /*54d0*/  S2R R11, SR_CTAID.Y ;  /* 0x00000000000b7919 */ /* 0x000ea20000002600 */
[----:B------:R-:W-:Y:S01]  /*54e0*/  ULDC UR8, c[0x0][0x150] ;  /* 0x0000540000087ab9 */ /* 0x000fe20000000800 */
[----:B------:R-:W-:Y:S01]  /*54f0*/  ULDC UR9, c[0x0][0x630] ;  /* 0x00018c0000097ab9 */ /* 0x000fe20000000800 */
[----:B------:R-:W-:Y:S01]  /*5500*/  ISETP.NE.AND.EX P1, PT, RZ, UR7, PT, P1 ;  /* 0x00000007ff007c0c */ /* 0x000fe2000bf25310 */
[----:B------:R-:W-:Y:S01]  /*5510*/  IMAD.MOV.U32 R4, RZ, RZ, R16 ;  /* 0x000000ffff047224 */ /* 0x000fe200078e0010 */
[----:B0-----:R-:W-:-:S05]  /*5520*/  I2FP.F32.U32 R5, R12 ;  /* 0x0000000c00057245 */ /* 0x001fca0000201000 */
[----:B------:R-:W-:Y:S01]  /*5530*/  FMUL R14, R5, UR8 ;  /* 0x00000008050e7c20 */ /* 0x000fe20008400000 */
[----:B------:R-:W-:-:S05]  /*5540*/  IMAD.MOV.U32 R5, RZ, RZ, R17 ;  /* 0x000000ffff057224 */ /* 0x000fca00078e0011 */
[----:B--2---:R-:W-:Y:S05]  /*5550*/  @!P1 BRA `(.L_x_109) ;  /* 0x0000000000289947 */ /* 0x004fea0003800000 */
[----:B------:R-:W-:Y:S02]  /*5560*/  ULDC UR8, c[0x0][0x634] ;  /* 0x00018d0000087ab9 */ /* 0x000fe40000000800 */
[----:B------:R-:W-:-:S05]  /*5570*/  IADD3 R5, P1, R16, UR8, RZ ;  /* 0x0000000810057c10 */ /* 0x000fca000ff3e0ff */
[----:B------:R-:W-:-:S04]  /*5580*/  IMAD.X R15, RZ, RZ, R17, P1 ;  /* 0x000000ffff0f7224 */ /* 0x000fc800008e0611 */
[----:B------:R-:W-:-:S04]  /*5590*/  IMAD.WIDE.U32 R6, R15, UR6, RZ ;  /* 0x000000060f067c25 */ /* 0x000fc8000f8e00ff */
[----:B------:R-:W-:-:S04]  /*55a0*/  IMAD.WIDE.U32 R6, P1, R5, UR7, R6 ;  /* 0x0000000705067c25 */ /* 0x000fc8000f820006 */
[----:B------:R-:W-:-:S04]  /*55b0*/  IMAD.WIDE.U32 R4, R5, UR6, RZ ;  /* 0x0000000605047c25 */ /* 0x000fc8000f8e00ff */
[----:B------:R-:W-:Y:S01]  /*55c0*/  IMAD.MOV.U32 R4, RZ, RZ, R7 ;  /* 0x000000ffff047224 */ /* 0x000fe200078e0007 */
[----:B------:R-:W-:Y:S01]  /*55d0*/  IADD3 RZ, P3, R5, R6, RZ ;  /* 0x0000000605ff7210 */ /* 0x000fe20007f7e0ff */
[----:B------:R-:W-:-:S04]  /*55e0*/  IMAD.X R5, RZ, RZ, RZ, P1 ;  /* 0x000000ffff057224 */ /* 0x000fc800008e06ff */
[----:B------:R-:W-:-:S08]  /*55f0*/  IMAD.WIDE.U32.X R4, R15, UR7, R4, P3 ;  /* 0x000000070f047c25 */ /* 0x000fd000098e0404 */
.L_x_109:
[--C-:B------:R-:W-:Y:S01]  /*5600*/  SHF.R.U64 R19, R4, UR9, R5.reuse ;  /* 0x0000000904137c19 */ /* 0x100fe20008001205 */
[----:B------:R-:W0:Y:S01]  /*5610*/  F2I.U32.TRUNC.NTZ R14, R14 ;  /* 0x0000000e000e7305 */ /* 0x000e22000020f000 */
[----:B------:R-:W-:Y:S01]  /*5620*/  SHF.R.U32.HI R4, RZ, UR9, R5 ;  /* 0x00000009ff047c19 */ /* 0x000fe20008011605 */
[----:B------:R-:W-:Y:S01]  /*5630*/  ULDC.64 UR6, c[0x0][0x620] ;  /* 0x0001880000067ab9 */ /* 0x000fe20000000a00 */
[----:B------:R-:W-:Y:S01]  /*5640*/  IADD3 R7, P1, RZ, -R19, RZ ;  /* 0x80000013ff077210 */ /* 0x000fe20007f3e0ff */
[----:B------:R-:W-:Y:S01]  /*5650*/  ULDC.64 UR8, c[0x0][0x640] ;  /* 0x0001900000087ab9 */ /* 0x000fe20000000a00 */
[----:B------:R-:W2:Y:S03]  /*5660*/  LDC R18, c[0x0][0x148] ;  /* 0x00005200ff127b82 */ /* 0x000ea60000000800 */
[----:B------:R-:W-:Y:S01]  /*5670*/  IMAD.X R4, RZ, RZ, ~R4, P1 ;  /* 0x000000ffff047224 */ /* 0x000fe200008e0e04 */
[----:B------:R-:W-:-:S03]  /*5680*/  ISETP.NE.U32.AND P1, PT, RZ, UR8, PT ;  /* 0x00000008ff007c0c */ /* 0x000fc6000bf25070 */
[----:B------:R-:W-:Y:S01]  /*5690*/  IMAD R6, R4, UR6, RZ ;  /* 0x0000000604067c24 */ /* 0x000fe2000f8e02ff */
[----:B------:R-:W-:Y:S01]  /*56a0*/  ISETP.NE.AND.EX P1, PT, RZ, UR9, PT, P1 ;  /* 0x00000009ff007c0c */ /* 0x000fe2000bf25310 */
[----:B------:R-:W-:Y:S01]  /*56b0*/  IMAD.WIDE.U32 R4, R7, UR6, R16 ;  /* 0x0000000607047c25 */ /* 0x000fe2000f8e0010 */
[----:B------:R-:W-:-:S03]  /*56c0*/  ULDC UR6, c[0x0][0x618] ;  /* 0x0001860000067ab9 */ /* 0x000fc60000000800 */
[----:B------:R-:W-:Y:S01]  /*56d0*/  IMAD R7, R7, UR7, R6 ;  /* 0x0000000707077c24 */ /* 0x000fe2000f8e0206 */
[----:B------:R-:W-:Y:S01]  /*56e0*/  ULDC UR7, c[0x0][0x154] ;  /* 0x0000550000077ab9 */ /* 0x000fe20000000800 */
[----:B0-----:R-:W-:Y:S02]  /*56f0*/  IMAD.MOV R6, RZ, RZ, -R14 ;  /* 0x000000ffff067224 */ /* 0x001fe400078e0a0e */
[----:B------:R-:W-:Y:S02]  /*5700*/  IMAD.IADD R5, R5, 0x1, R7 ;  /* 0x0000000105057824 */ /* 0x000fe400078e0207 */
[----:B-1----:R-:W-:Y:S01]  /*5710*/  IMAD R12, R13, R6, R12 ;  /* 0x000000060d0c7224 */ /* 0x002fe200078e020c */
[----:B------:R-:W-:Y:S02]  /*5720*/  I2FP.F32.U32 R6, R11 ;  /* 0x0000000b00067245 */ /* 0x000fe40000201000 */
[--C-:B------:R-:W-:Y:S02]  /*5730*/  SHF.R.U64 R13, R4, UR6, R5.reuse ;  /* 0x00000006040d7c19 */ /* 0x100fe40008001205 */
[----:B------:R-:W-:Y:S01]  /*5740*/  SHF.R.U32.HI R4, RZ, UR6, R5 ;  /* 0x00000006ff047c19 */ /* 0x000fe20008011605 */
[----:B------:R-:W-:Y:S01]  /*5750*/  FMUL R6, R6, UR7 ;  /* 0x0000000706067c20 */ /* 0x000fe20008400000 */
[----:B------:R-:W-:-:S02]  /*5760*/  ULDC UR6, c[0x0][0x608] ;  /* 0x0001820000067ab9 */ /* 0x000fc40000000800 */
[--C-:B------:R-:W-:Y:S01]  /*5770*/  SHF.R.U64 R15, R13, UR6, R4.reuse ;  /* 0x000000060d0f7c19 */ /* 0x100fe20008001204 */
[----:B------:R0:W1:Y:S01]  /*5780*/  F2I.U32.TRUNC.NTZ R20, R6 ;  /* 0x0000000600147305 */ /* 0x000062000020f000 */
[----:B------:R-:W-:Y:S01]  /*5790*/  SHF.R.U32.HI R4, RZ, UR6, R4 ;  /* 0x00000006ff047c19 */ /* 0x000fe20008011604 */
[----:B------:R-:W-:-:S03]  /*57a0*/  ULDC UR6, c[0x0][0x658] ;  /* 0x0001960000067ab9 */ /* 0x000fc60000000800 */
[--C-:B------:R-:W-:Y:S02]  /*57b0*/  SHF.R.U64 R14, R15, UR6, R4.reuse ;  /* 0x000000060f0e7c19 */ /* 0x100fe40008001204 */
[----:B------:R-:W-:-:S03]  /*57c0*/  SHF.R.U32.HI R21, RZ, UR6, R4 ;  /* 0x00000006ff157c19 */ /* 0x000fc60008011604 */
[----:B------:R-:W-:Y:S02]  /*57d0*/  IMAD.MOV.U32 R4, RZ, RZ, R14 ;  /* 0x000000ffff047224 */ /* 0x000fe400078e000e */
[----:B------:R-:W-:Y:S01]  /*57e0*/  IMAD.MOV.U32 R5, RZ, RZ, R21 ;  /* 0x000000ffff057224 */ /* 0x000fe200078e0015 */
[----:B0-----:R-:W-:Y:S06]  /*57f0*/  @!P1 BRA `(.L_x_110) ;  /* 0x0000000000289947 */ /* 0x001fec0003800000 */
        /* <DEDUP_REMOVED lines=10> */
.L_x_110:
[----:B------:R-:W-:Y:S01]  /*58a0*/  ISETP.NE.AND P1, PT, R2, 0x1, PT ;  /* 0x000000010200780c */ /* 0x000fe20003f25270 */
[----:B------:R-:W-:Y:S01]  /*58b0*/  ULDC UR6, c[0x0][0x648] ;  /* 0x0001920000067ab9 */ /* 0x000fe20000000800 */
[----:B------:R-:W-:Y:S01]  /*58c0*/  LOP3.LUT R15, R15, UR5, RZ, 0xc0, !PT ;  /* 0x000000050f0f7c12 */ /* 0x000fe2000f8ec0ff */
[----:B-1----:R-:W-:Y:S01]  /*58d0*/  IMAD.MOV R20, RZ, RZ, -R20 ;  /* 0x000000ffff147224 */ /* 0x002fe200078e0a14 */
[----:B------:R-:W-:Y:S01]  /*58e0*/  SHF.R.U64 R4, R4, UR6, R5 ;  /* 0x0000000604047c19 */ /* 0x000fe20008001205 */
[----:B------:R-:W-:Y:S01]  /*58f0*/  ULDC UR6, c[0x0][0x638] ;  /* 0x00018e0000067ab9 */ /* 0x000fe20000000800 */
[----:B------:R-:W-:Y:S01]  /*5900*/  LOP3.LUT R13, R13, UR4, RZ, 0xc0, !PT ;  /* 0x000000040d0d7c12 */ /* 0x000fe2000f8ec0ff */
[----:B------:R-:W-:Y:S02]  /*5910*/  ULDC UR7, c[0x0][0x610] ;  /* 0x0001840000077ab9 */ /* 0x000fe40000000800 */
[----:B------:R-:W-:Y:S02]  /*5920*/  IMAD.MOV R5, RZ, RZ, -R4 ;  /* 0x000000ffff057224 */ /* 0x000fe400078e0a04 */
[----:B------:R-:W-:-:S02]  /*5930*/  IMAD R15, R4, UR13, R15 ;  /* 0x0000000d040f7c24 */ /* 0x000fc4000f8e020f */
[----:B--2---:R-:W-:Y:S02]  /*5940*/  @P1 IMAD R12, R18, R20, R11 ;  /* 0x00000014120c1224 */ /* 0x004fe400078e020b */
[----:B------:R-:W-:Y:S01]  /*5950*/  IMAD R14, R5, UR6, R14 ;  /* 0x00000006050e7c24 */ /* 0x000fe2000f8e020e */
[----:B------:R-:W-:Y:S01]  /*5960*/  ULDC UR6, c[0x0][0x600] ;  /* 0x0001800000067ab9 */ /* 0x000fe20000000800 */
[----:B------:R-:W-:Y:S02]  /*5970*/  IMAD R12, R15, UR7, R12 ;  /* 0x000000070f0c7c24 */ /* 0x000fe4000f8e020c */
[----:B------:R-:W-:Y:S02]  /*5980*/  IMAD R5, R14, UR6, R13 ;  /* 0x000000060e057c24 */ /* 0x000fe4000f8e020d */
[----:B------:R-:W-:-:S03]  /*5990*/  IMAD.MOV.U32 R4, RZ, RZ, 0x1 ;  /* 0x00000001ff047424 */ /* 0x000fc600078e00ff */
[----:B------:R-:W-:Y:S02]  /*59a0*/  SEL R18, R5, R12, !P1 ;  /* 0x0000000c05127207 */ /* 0x000fe40004800000 */
[----:B------:R-:W-:-:S07]  /*59b0*/  SEL R22, R12, R5, !P1 ;  /* 0x000000050c167207 */ /* 0x000fce0004800000 */
.L_x_108:
[----:B------:R-:W-:Y:S05]  /*59c0*/  BSYNC B1 ;  /* 0x0000000000017941 */ /* 0x000fea0003800000 */
.L_x_107:
[----:B------:R-:W-:-:S13]  /*59d0*/  LOP3.LUT P1, RZ, R4, 0xff, RZ, 0xc0, !PT ;  /* 0x000000ff04ff7812 */ /* 0x000fda000782c0ff */
[----:B------:R-:W-:Y:S05]  /*59e0*/  @P1 BRA `(.L_x_111) ;  /* 0xfffffff400181947 */ /* 0x000fea000383ffff */
[----:B------:R-:W-:Y:S05]  /*59f0*/  BSYNC B0 ;  /* 0x0000000000007941 */ /* 0x000fea0003800000 */
.L_x_99:
[----:B------:R-:W-:-:S03]  /*5a00*/  UMOV UR6, 0xffffffff ;  /* 0xffffffff00067882 */ /* 0x000fc60000000000 */
[----:B------:R-:W-:Y:S05]  /*5a10*/  BRA.DIV UR6, `(.L_x_112) ;  /* 0x00000006066c7947 */ /* 0x000fea000b800000 */
[----:B------:R-:W-:-:S13]  /*5a20*/  ELECT P6, URZ, PT ;  /* 0x00000000003f782f */ /* 0x000fda00038c0000 */
.L_x_129:
[----:B------:R-:W-:Y:S04]  /*5a30*/  BSSY B0, `(.L_x_113) ;  /* 0x0000034000007945 */ /* 0x000fe80003800000 */
[----:B------:R-:W-:Y:S05]  /*5a40*/  @!P6 BRA `(.L_x_114) ;  /* 0x0000000000c8e947 */ /* 0x000fea0003800000 */
[----:B------:R-:W-:-:S04]  /*5a50*/  LOP3.LUT R23, R23, 0x2, RZ, 0xfc, !PT ;  /* 0x0000000217177812 */ /* 0x000fc800078efcff */
[----:B------:R-:W-:-:S13]  /*5a60*/  ISETP.NE.AND P0, PT, R23, 0x3, PT ;  /* 0x000000031700780c */ /* 0x000fda0003f05270 */
[----:B------:R-:W-:Y:S05]  /*5a70*/  @!P0 BRA `(.L_x_115) ;  /* 0x0000000000048947 */ /* 0x000fea0003800000 */
[----:B------:R-:W-:Y:S01]  /*5a80*/  BPT.TRAP 0x1 ;  /* 0x000000040000795c */ /* 0x000fe20000300000 */
.L_x_115:
[----:B------:R-:W0:Y:S01]  /*5a90*/  S2R R5, SR_CgaCtaId ;  /* 0x0000000000057919 */ /* 0x000e220000008800 */
[----:B------:R-:W-:Y:S02]  /*5aa0*/  MOV R0, 0x400 ;  /* 0x0000040000007802 */ /* 0x000fe40000000f00 */
[----:B------:R-:W-:Y:S02]  /*5ab0*/  SHF.L.U32 R2, R3, 0x1f, RZ ;  /* 0x0000001f03027819 */ /* 0x000fe400000006ff */
[----:B0-----:R-:W-:-:S05]  /*5ac0*/  LEA R5, R5, R0, 0x18 ;  /* 0x0000000005057211 */ /* 0x001fca00078ec0ff */
[----:B------:R-:W-:-:S04]  /*5ad0*/  VIADD R5, R5, 0x28 ;  /* 0x0000002805057836 */ /* 0x000fc80000000000 */
[C---:B------:R-:W-:Y:S02]  /*5ae0*/  IMAD R7, R8.reuse, 0x8, R5 ;  /* 0x0000000808077824 */ /* 0x040fe400078e0205 */
[----:B------:R-:W-:Y:S02]  /*5af0*/  VIADD R8, R8, 0x1 ;  /* 0x0000000108087836 */ /* 0x000fe40000000000 */
[----:B------:R-:W0:Y:S03]  /*5b00*/  SYNCS.PHASECHK.TRANS64.TRYWAIT P0, [R7+URZ], R2 ;  /* 0x00000002070075a7 */ /* 0x000e26000800017f */
[----:B------:R-:W-:-:S04]  /*5b10*/  ISETP.NE.AND P1, PT, R8, 0x5, PT ;  /* 0x000000050800780c */ /* 0x000fc80003f25270 */
[----:B------:R-:W-:Y:S02]  /*5b20*/  SEL R0, RZ, 0x1, P1 ;  /* 0x00000001ff007807 */ /* 0x000fe40000800000 */
[----:B------:R-:W-:Y:S02]  /*5b30*/  SEL R8, R8, RZ, P1 ;  /* 0x000000ff08087207 */ /* 0x000fe40000800000 */
[----:B------:R-:W-:-:S03]  /*5b40*/  LOP3.LUT R9, R3, R0, RZ, 0x3c, !PT ;  /* 0x0000000003097212 */ /* 0x000fc600078e3cff */
[----:B------:R-:W-:Y:S01]  /*5b50*/  IMAD R6, R8, 0x8, R5 ;  /* 0x0000000808067824 */ /* 0x000fe200078e0205 */
[----:B------:R-:W-:Y:S01]  /*5b60*/  SHF.L.U32 R3, R9, 0x1f, RZ ;  /* 0x0000001f09037819 */ /* 0x000fe200000006ff */
[----:B0-----:R-:W-:Y:S06]  /*5b70*/  @!P0 BRA `(.L_x_116) ;  /* 0x0000000400348947 */ /* 0x001fec0003800000 */
.L_x_130:
[----:B------:R-:W1:Y:S01]  /*5b80*/  SYNCS.PHASECHK.TRANS64.TRYWAIT P0, [R6+URZ], R3 ;  /* 0x00000003060075a7 */ /* 0x000e62000800017f */
[----:B------:R-:W-:-:S05]  /*5b90*/  VIADD R0, R8, 0x1 ;  /* 0x0000000108007836 */ /* 0x000fca0000000000 */
[----:B------:R-:W-:-:S04]  /*5ba0*/  ISETP.NE.AND P1, PT, R0, 0x5, PT ;  /* 0x000000050000780c */ /* 0x000fc80003f25270 */
[----:B0-----:R-:W-:Y:S02]  /*5bb0*/  SEL R2, RZ, 0x1, P1 ;  /* 0x00000001ff027807 */ /* 0x001fe40000800000 */
[----:B------:R-:W-:Y:S02]  /*5bc0*/  SEL R0, R0, RZ, P1 ;  /* 0x000000ff00007207 */ /* 0x000fe40000800000 */
[----:B------:R-:W-:-:S03]  /*5bd0*/  LOP3.LUT R9, R9, R2, RZ, 0x3c, !PT ;  /* 0x0000000209097212 */ /* 0x000fc600078e3cff */
[----:B------:R-:W-:Y:S01]  /*5be0*/  IMAD R7, R0, 0x8, R5 ;  /* 0x0000000800077824 */ /* 0x000fe200078e0205 */
[----:B------:R-:W-:Y:S01]  /*5bf0*/  SHF.L.U32 R4, R9, 0x1f, RZ ;  /* 0x0000001f09047819 */ /* 0x000fe200000006ff */
[----:B-1----:R-:W-:Y:S06]  /*5c00*/  @!P0 BRA `(.L_x_117) ;  /* 0x0000000400248947 */ /* 0x002fec0003800000 */
.L_x_131:
[----:B------:R-:W1:Y:S01]  /*5c10*/  SYNCS.PHASECHK.TRANS64.TRYWAIT P0, [R7+URZ], R4 ;  /* 0x00000004070075a7 */ /* 0x000e62000800017f */
[----:B------:R-:W-:-:S05]  /*5c20*/  VIADD R0, R0, 0x1 ;  /* 0x0000000100007836 */ /* 0x000fca0000000000 */
[----:B------:R-:W-:-:S04]  /*5c30*/  ISETP.NE.AND P1, PT, R0, 0x5, PT ;  /* 0x000000050000780c */ /* 0x000fc80003f25270 */
[----:B------:R-:W-:Y:S02]  /*5c40*/  SEL R2, RZ, 0x1, P1 ;  /* 0x00000001ff027807 */ /* 0x000fe40000800000 */
[----:B------:R-:W-:Y:S02]  /*5c50*/  SEL R0, R0, RZ, P1 ;  /* 0x000000ff00007207 */ /* 0x000fe40000800000 */
[----:B------:R-:W-:-:S03]  /*5c60*/  LOP3.LUT R9, R9, R2, RZ, 0x3c, !PT ;  /* 0x0000000209097212 */ /* 0x000fc600078e3cff */
[----:B0-----:R-:W-:Y:S01]  /*5c70*/  IMAD R6, R0, 0x8, R5 ;  /* 0x0000000800067824 */ /* 0x001fe200078e0205 */
[----:B------:R-:W-:Y:S01]  /*5c80*/  SHF.L.U32 R3, R9, 0x1f, RZ ;  /* 0x0000001f09037819 */ /* 0x000fe200000006ff */
[----:B-1----:R-:W-:Y:S06]  /*5c90*/  @!P0 BRA `(.L_x_118) ;  /* 0x0000000400148947 */ /* 0x002fec0003800000 */
.L_x_132:
[----:B------:R-:W1:Y:S01]  /*5ca0*/  SYNCS.PHASECHK.TRANS64.TRYWAIT P0, [R6+URZ], R3 ;  /* 0x00000003060075a7 */ /* 0x000e62000800017f */
[----:B------:R-:W-:-:S05]  /*5cb0*/  VIADD R0, R0, 0x1 ;  /* 0x0000000100007836 */ /* 0x000fca0000000000 */
[----:B------:R-:W-:-:S04]  /*5cc0*/  ISETP.NE.AND P1, PT, R0, 0x5, PT ;  /* 0x000000050000780c */ /* 0x000fc80003f25270 */
[----:B------:R-:W-:Y:S02]  /*5cd0*/  SEL R2, RZ, 0x1, P1 ;  /* 0x00000001ff027807 */ /* 0x000fe40000800000 */
[----:B------:R-:W-:Y:S02]  /*5ce0*/  SEL R0, R0, RZ, P1 ;  /* 0x000000ff00007207 */ /* 0x000fe40000800000 */
[----:B------:R-:W-:Y:S01]  /*5cf0*/  LOP3.LUT R2, R9, R2, RZ, 0x3c, !PT ;  /* 0x0000000209027212 */ /* 0x000fe200078e3cff */
[----:B-1----:R-:W-:Y:S06]  /*5d00*/  @!P0 BRA `(.L_x_119) ;  /* 0x00000004000c8947 */ /* 0x002fec0003800000 */
.L_x_133:
[----:B------:R-:W-:Y:S01]  /*5d10*/  IMAD R5, R0, 0x8, R5 ;  /* 0x0000000800057824 */ /* 0x000fe200078e0205 */
[----:B------:R-:W-:-:S07]  /*5d20*/  SHF.L.U32 R0, R2, 0x1f, RZ ;  /* 0x0000001f02007819 */ /* 0x000fce00000006ff */
.L_x_120:
[----:B--2---:R2:W3:Y:S02]  /*5d30*/  SYNCS.PHASECHK.TRANS64.TRYWAIT P0, [R5+URZ], R0 ;  /* 0x00000000050075a7 */ /* 0x0044e4000800017f */
[----:B---3--:R-:W-:Y:S05]  /*5d40*/  @!P0 NANOSLEEP.SYNCS 0x989680 ;  /* 0x009896800000895d */ /* 0x008fea0003900000 */
[----:B------:R-:W3:Y:S02]  /*5d50*/  @!P0 SYNCS.PHASECHK.TRANS64 P0, [R5+URZ], R0 ;  /* 0x00000000050085a7 */ /* 0x000ee4000800007f */
[----:B---3--:R-:W-:Y:S05]  /*5d60*/  @!P0 BRA `(.L_x_120) ;  /* 0xfffffffc00f08947 */ /* 0x008fea000383ffff */
.L_x_114:
[----:B------:R-:W-:Y:S05]  /*5d70*/  BSYNC B0 ;  /* 0x0000000000007941 */ /* 0x000fea0003800000 */
.L_x_113:
[----:B------:R-:W-:Y:S05]  /*5d80*/  EXIT ;  /* 0x000000000000794d */ /* 0x000fea0003800000 */
.L_x_15:
[----:B0-----:R-:W-:-:S04]  /*5d90*/  IMAD.U32 R3, RZ, RZ, UR43 ;  /* 0x0000002bff037e24 */ /* 0x001fc8000f8e00ff */
[----:B------:R0:W1:Y:S03]  /*5da0*/  SYNCS.PHASECHK.TRANS64.TRYWAIT P0, [R3+URZ+-0x8], R0 ;  /* 0xfffff800030075a7 */ /* 0x000066000800017f */
[----:B-1----:R-:W-:Y:S05]  /*5db0*/  @!P0 NANOSLEEP.SYNCS 0x989680 ;  /* 0x009896800000895d */ /* 0x002fea0003900000 */
[----:B------:R-:W1:Y:S02]  /*5dc0*/  @!P0 SYNCS.PHASECHK.TRANS64 P0, [R3+URZ+-0x8], R0 ;  /* 0xfffff800030085a7 */ /* 0x000e64000800007f */
[----:B-1----:R-:W-:Y:S05]  /*5dd0*/  @!P0 BRA `(.L_x_15) ;  /* 0xfffffffc00ec8947 */ /* 0x002fea000383ffff */
[----:B------:R-:W-:Y:S05]  /*5de0*/  BRA `(.L_x_121) ;  /* 0xffffffb800007947 */ /* 0x000fea000383ffff */
.L_x_20:
[----:B-1----:R1:W2:Y:S02]  /*5df0*/  SYNCS.PHASECHK.TRANS64.TRYWAIT P1, [R3+URZ], R0 ;  /* 0x00000000030075a7 */ /* 0x0022a4000802017f */
[----:B--2---:R-:W-:Y:S05]  /*5e00*/  @!P1 NANOSLEEP.SYNCS 0x989680 ;  /* 0x009896800000995d */ /* 0x004fea0003900000 */
[----:B------:R-:W2:Y:S02]  /*5e10*/  @!P1 SYNCS.PHASECHK.TRANS64 P1, [R3+URZ], R0 ;  /* 0x00000000030095a7 */ /* 0x000ea4000802007f */
[----:B--2---:R-:W-:Y:S05]  /*5e20*/  @!P1 BRA `(.L_x_20) ;  /* 0xfffffffc00f09947 */ /* 0x004fea000383ffff */
[----:B------:R-:W-:Y:S05]  /*5e30*/  BRA `(.L_x_19) ;  /* 0xffffffb8006c7947 */ /* 0x000fea000383ffff */
.L_x_25:
[----:B-1----:R-:W-:-:S04]  /*5e40*/  IMAD.U32 R4, RZ, RZ, UR4 ;  /* 0x00000004ff047e24 */ /* 0x002fc8000f8e00ff */
[----:B------:R1:W2:Y:S03]  /*5e50*/  SYNCS.PHASECHK.TRANS64.TRYWAIT P1, [R4+URZ], R3 ;  /* 0x00000003040075a7 */ /* 0x0002a6000802017f */
[----:B--2---:R-:W-:Y:S05]  /*5e60*/  @!P1 NANOSLEEP.SYNCS 0x989680 ;  /* 0x009896800000995d */ /* 0x004fea0003900000 */
[----:B------:R-:W2:Y:S02]  /*5e70*/  @!P1 SYNCS.PHASECHK.TRANS64 P1, [R4+URZ], R3 ;  /* 0x00000003040095a7 */ /* 0x000ea4000802007f */
[----:B--2---:R-:W-:Y:S05]  /*5e80*/  @!P1 BRA `(.L_x_25) ;  /* 0xfffffffc00ec9947 */ /* 0x004fea000383ffff */
[----:B------:R-:W-:Y:S05]  /*5e90*/  BRA `(.L_x_24) ;  /* 0xffffffbc00947947 */ /* 0x000fea000383ffff */
.L_x_31:
[----:B0-----:R-:W-:-:S04]  /*5ea0*/  IMAD.U32 R3, RZ, RZ, UR43 ;  /* 0x0000002bff037e24 */ /* 0x001fc8000f8e00ff */
[----:B------:R0:W1:Y:S03]  /*5eb0*/  SYNCS.PHASECHK.TRANS64.TRYWAIT P0, [R3+URZ+0x8], R0 ;  /* 0x00000800030075a7 */ /* 0x000066000800017f */
[----:B-1----:R-:W-:Y:S05]  /*5ec0*/  @!P0 NANOSLEEP.SYNCS 0x989680 ;  /* 0x009896800000895d */ /* 0x002fea0003900000 */
[----:B------:R-:W1:Y:S02]  /*5ed0*/  @!P0 SYNCS.PHASECHK.TRANS64 P0, [R3+URZ+0x8], R0 ;  /* 0x00000800030085a7 */ /* 0x000e64000800007f */
[----:B-1----:R-:W-:Y:S05]  /*5ee0*/  @!P0 BRA `(.L_x_31) ;  /* 0xfffffffc00ec8947 */ /* 0x002fea000383ffff */
[----:B------:R-:W-:Y:S05]  /*5ef0*/  BRA `(.L_x_122) ;  /* 0xffffffc400307947 */ /* 0x000fea000383ffff */
.L_x_100:
[----:B------:R-:W-:Y:S01]  /*5f00*/  BSSY B1, `(.L_x_123) ;  /* 0x0000006000017945 */ /* 0x000fe20003800000 */
[----:B------:R-:W-:-:S07]  /*5f10*/  IMAD.MOV.U32 R15, RZ, RZ, -0x1 ;  /* 0xffffffffff0f7424 */ /* 0x000fce00078e00ff */
[----:B-----5:R-:W-:Y:S05]  /*5f20*/  WARPSYNC.COLLECTIVE R15, `(.L_x_124) ;  /* 0x000000000f0c7348 */ /* 0x020fea0003c00000 */
[----:B------:R-:W-:Y:S02]  /*5f30*/  ELECT P6, UR62, PT ;  /* 0x00000000003e782f */ /* 0x000fe400038c0000 */
[----:B------:R-:W-:Y:S01]  /*5f40*/  MOV R14, UR62 ;  /* 0x0000003e000e7c02 */ /* 0x000fe20008000f00 */
[----:B-----5:R-:W-:Y:S10]  /*5f50*/  ENDCOLLECTIVE ;  /* 0x000000000000791b */ /* 0x020ff40003800000 */
.L_x_124:
[----:B------:R-:W-:Y:S05]  /*5f60*/  BSYNC B1 ;  /* 0x0000000000017941 */ /* 0x000fea0003800000 */
.L_x_123:
[----:B------:R-:W-:Y:S05]  /*5f70*/  BRA `(.L_x_125) ;  /* 0xffffffec00c07947 */ /* 0x000fea000383ffff */
.L_x_103:
[----:B-1----:R1:W2:Y:S02]  /*5f80*/  SYNCS.PHASECHK.TRANS64.TRYWAIT P1, [R11+URZ+0x28], R6 ;  /* 0x000028060b0075a7 */ /* 0x0022a4000802017f */
[----:B--2---:R-:W-:Y:S05]  /*5f90*/  @!P1 NANOSLEEP.SYNCS 0x989680 ;  /* 0x009896800000995d */ /* 0x004fea0003900000 */
[----:B------:R-:W2:Y:S02]  /*5fa0*/  @!P1 SYNCS.PHASECHK.TRANS64 P1, [R11+URZ+0x28], R6 ;  /* 0x000028060b0095a7 */ /* 0x000ea4000802007f */
[----:B--2---:R-:W-:Y:S05]  /*5fb0*/  @!P1 BRA `(.L_x_103) ;  /* 0xfffffffc00f09947 */ /* 0x004fea000383ffff */
[----:B------:R-:W-:Y:S05]  /*5fc0*/  BRA `(.L_x_126) ;  /* 0xffffffec00f47947 */ /* 0x000fea000383ffff */
.L_x_112:
[----:B------:R-:W-:Y:S01]  /*5fd0*/  BSSY B0, `(.L_x_127) ;  /* 0x0000006000007945 */ /* 0x000fe20003800000 */
[----:B------:R-:W-:-:S07]  /*5fe0*/  IMAD.MOV.U32 R15, RZ, RZ, -0x1 ;  /* 0xffffffffff0f7424 */ /* 0x000fce00078e00ff */
[----:B-----5:R-:W-:Y:S05]  /*5ff0*/  WARPSYNC.COLLECTIVE R15, `(.L_x_128) ;  /* 0x000000000f0c7348 */ /* 0x020fea0003c00000 */
[----:B------:R-:W-:Y:S02]  /*6000*/  ELECT P6, UR62, PT ;  /* 0x00000000003e782f */ /* 0x000fe400038c0000 */
[----:B------:R-:W-:Y:S01]  /*6010*/  MOV R14, UR62 ;  /* 0x0000003e000e7c02 */ /* 0x000fe20008000f00 */
[----:B-----5:R-:W-:Y:S10]  /*6020*/  ENDCOLLECTIVE ;  /* 0x000000000000791b */ /* 0x020ff40003800000 */
.L_x_128:
[----:B------:R-:W-:Y:S05]  /*6030*/  BSYNC B0 ;  /* 0x0000000000007941 */ /* 0x000fea0003800000 */
.L_x_127:
[----:B------:R-:W-:Y:S05]  /*6040*/  BRA `(.L_x_129) ;  /* 0xfffffff800787947 */ /* 0x000fea000383ffff */
.L_x_116:
[----:B0-----:R0:W1:Y:S02]  /*6050*/  SYNCS.PHASECHK.TRANS64.TRYWAIT P0, [R7+URZ], R2 ;  /* 0x00000002070075a7 */ /* 0x001064000800017f */
[----:B-1----:R-:W-:Y:S05]  /*6060*/  @!P0 NANOSLEEP.SYNCS 0x989680 ;  /* 0x009896800000895d */ /* 0x002fea0003900000 */
[----:B------:R-:W1:Y:S02]  /*6070*/  @!P0 SYNCS.PHASECHK.TRANS64 P0, [R7+URZ], R2 ;  /* 0x00000002070085a7 */ /* 0x000e64000800007f */
[----:B-1----:R-:W-:Y:S05]  /*6080*/  @!P0 BRA `(.L_x_116) ;  /* 0xfffffffc00f08947 */ /* 0x002fea000383ffff */
[----:B------:R-:W-:Y:S05]  /*6090*/  BRA `(.L_x_130) ;  /* 0xfffffff800b87947 */ /* 0x000fea000383ffff */
.L_x_117:
[----:B0-----:R0:W1:Y:S02]  /*60a0*/  SYNCS.PHASECHK.TRANS64.TRYWAIT P0, [R6+URZ], R3 ;  /* 0x00000003060075a7 */ /* 0x001064000800017f */
[----:B-1----:R-:W-:Y:S05]  /*60b0*/  @!P0 NANOSLEEP.SYNCS 0x989680 ;  /* 0x009896800000895d */ /* 0x002fea0003900000 */
[----:B------:R-:W1:Y:S02]  /*60c0*/  @!P0 SYNCS.PHASECHK.TRANS64 P0, [R6+URZ], R3 ;  /* 0x00000003060085a7 */ /* 0x000e64000800007f */
[----:B-1----:R-:W-:Y:S05]  /*60d0*/  @!P0 BRA `(.L_x_117) ;  /* 0xfffffffc00f08947 */ /* 0x002fea000383ffff */
[----:B------:R-:W-:Y:S05]  /*60e0*/  BRA `(.L_x_131) ;  /* 0xfffffff800c87947 */ /* 0x000fea000383ffff */
.L_x_118:
[----:B0-----:R0:W1:Y:S02]  /*60f0*/  SYNCS.PHASECHK.TRANS64.TRYWAIT P0, [R7+URZ], R4 ;  /* 0x00000004070075a7 */ /* 0x001064000800017f */
[----:B-1----:R-:W-:Y:S05]  /*6100*/  @!P0 NANOSLEEP.SYNCS 0x989680 ;  /* 0x009896800000895d */ /* 0x002fea0003900000 */
[----:B------:R-:W1:Y:S02]  /*6110*/  @!P0 SYNCS.PHASECHK.TRANS64 P0, [R7+URZ], R4 ;  /* 0x00000004070085a7 */ /* 0x000e64000800007f */
[----:B-1----:R-:W-:Y:S05]  /*6120*/  @!P0 BRA `(.L_x_118) ;  /* 0xfffffffc00f08947 */ /* 0x002fea000383ffff */
[----:B------:R-:W-:Y:S05]  /*6130*/  BRA `(.L_x_132) ;  /* 0xfffffff800d87947 */ /* 0x000fea000383ffff */
.L_x_119:
[----:B-1----:R1:W2:Y:S02]  /*6140*/  SYNCS.PHASECHK.TRANS64.TRYWAIT P0, [R6+URZ], R3 ;  /* 0x00000003060075a7 */ /* 0x0022a4000800017f */
[----:B--2---:R-:W-:Y:S05]  /*6150*/  @!P0 NANOSLEEP.SYNCS 0x989680 ;  /* 0x009896800000895d */ /* 0x004fea0003900000 */
[----:B------:R-:W2:Y:S02]  /*6160*/  @!P0 SYNCS.PHASECHK.TRANS64 P0, [R6+URZ], R3 ;  /* 0x00000003060085a7 */ /* 0x000ea4000800007f */
[----:B--2---:R-:W-:Y:S05]  /*6170*/  @!P0 BRA `(.L_x_119) ;  /* 0xfffffffc00f08947 */ /* 0x004fea000383ffff */
[----:B------:R-:W-:Y:S05]  /*6180*/  BRA `(.L_x_133) ;  /* 0xfffffff800e07947 */ /* 0x000fea000383ffff */
.L_x_134:
[----:B------:R-:W-:-:S00]  /*6190*/  BRA `(.L_x_134) ;  /* 0xfffffffc00fc7947 */ /* 0x000fc0000383ffff */
[----:B------:R-:W-:-:S00]  /*61a0*/  NOP ;  /* 0x0000000000007918 */ /* 0x000fc00000000000 */
        /* <DEDUP_REMOVED lines=13> */
.L_x_135:


//--------------------- .nv.global.init           --------------------------
	.section	.nv.global.init,"aw",@progbits
.nv.global.init:
	.type		$str$22,@object
	.size		$str$22,($str$23 - $str$22)
$str$22:
        /*0000*/ 	.byte	0x6b, 0x5f, 0x74, 0x69, 0x6c, 0x65, 0x5f, 0x63, 0x6f, 0x75, 0x6e, 0x74, 0x20, 0x3e, 0x3d, 0x20
        /*0010*/ 	.byte	0x31, 0x00
	.type		$str$23,@object
	.size		$str$23,(__unnamed_1 - $str$23)
$str$23:
        /*0012*/ 	.byte	0x2f, 0x74, 0x6d, 0x70, 0x2f, 0x63, 0x75, 0x74, 0x6c, 0x61, 0x73, 0x73, 0x5f, 0x73, 0x77, 0x65
        /*0022*/ 	.byte	0x65, 0x70, 0x5f, 0x73, 0x72, 0x63, 0x2f, 0x69, 0x6e, 0x63, 0x6c, 0x75, 0x64, 0x65, 0x2f, 0x63
        /*0032*/ 	.byte	0x75, 0x74, 0x6c, 0x61, 0x73, 0x73, 0x2f, 0x67, 0x65, 0x6d, 0x6d, 0x2f, 0x63, 0x6f, 0x6c, 0x6c
        /*0042*/ 	.byte	0x65, 0x63, 0x74, 0x69, 0x76, 0x65, 0x2f, 0x73, 0x6d, 0x39, 0x30, 0x5f, 0x6d, 0x6d, 0x61, 0x5f
        /*0052*/ 	.byte	0x74, 0x6d, 0x61, 0x5f, 0x67, 0x6d, 0x6d, 0x61, 0x5f, 0x73, 0x73, 0x5f, 0x77, 0x61, 0x72, 0x70
        /*0062*/ 	.byte	0x73, 0x70, 0x65, 0x63, 0x69, 0x61, 0x6c, 0x69, 0x7a, 0x65, 0x64, 0x2e, 0x68, 0x70, 0x70, 0x00
	.type		__unnamed_1,@object
	.size		__unnamed_1,(.L_0 - __unnamed_1)
__unnamed_1:
        /*0072*/ 	.byte	0x76, 0x6f, 0x69, 0x64, 0x20, 0x63, 0x75, 0x74, 0x6c, 0x61, 0x73, 0x73, 0x3a, 0x3a, 0x67, 0x65
        /* <DEDUP_REMOVED lines=179> */
        /*0bb2*/ 	.byte	0x69, 0x74, 0x79, 0x5d, 0x00
.L_0:


//--------------------- .nv.shared._ZN7cutlass13device_kernelINS_4gemm6kernel13GemmUniversalIN4cute5tupleIJiiiiEEENS1_10collective13CollectiveMmaINS1_34MainloopSm90TmaGmmaWarpSpecializedILi5ENS5_IJNS4_1CILi1EEESB_SB_EEENS1_32KernelTmaWarpSpecializedPingpongEEENS5_IJNSA_ILi64EEESF_NSA_ILi128EEEEEENS_6half_tENS5_IJlSB_lEEESI_SJ_NS4_8TiledMMAINS4_8MMA_AtomIJNS4_4SM904GMMA25MMA_64x64x16_F32F16F16_SSILNSN_5MajorE0ELSP_0ELNSN_7ScaleInE1ELSQ_1EEEEEENS4_6LayoutISC_NS5_IJNSA_ILi0EEESU_SU_EEEEENS5_IJNS4_10UnderscoreESX_SX_EEEEENS4_13SM90_TMA_LOADENS4_14ComposedLayoutINS4_7SwizzleILi3ELi4ELi3EEENS4_18smem_ptr_flag_bitsILi16EEENST_INS5_IJNSA_ILi8EEESF_EEENS5_IJSF_SB_EEEEEEEvNS4_8identityES10_S1A_vS1B_EENS_8epilogue10collective6detail29Sm90TmaWarpSpecializedAdapterINS1E_15DefaultEpilogueISI_SJ_SJ_NS1D_6thread17LinearCombinationISI_Li1EffLNS1I_9ScaleType4KindE0ELNS_15FloatRoundStyleE2ESI_EENS1_15EpilogueDefaultEEEEEvvEEEEvNT_6ParamsE --------------------------
	.section	.nv.shared._ZN7cutlass13device_kernelINS_4gemm6kernel13GemmUniversalIN4cute5tupleIJiiiiEEENS1_10collective13CollectiveMmaINS1_34MainloopSm90TmaGmmaWarpSpecializedILi5ENS5_IJNS4_1CILi1EEESB_SB_EEENS1_32KernelTmaWarpSpecializedPingpongEEENS5_IJNSA_ILi64EEESF_NSA_ILi128EEEEEENS_6half_tENS5_IJlSB_lEEESI_SJ_NS4_8TiledMMAINS4_8MMA_AtomIJNS4_4SM904GMMA25MMA_64x64x16_F32F16F16_SSILNSN_5MajorE0ELSP_0ELNSN_7ScaleInE1ELSQ_1EEEEEENS4_6LayoutISC_NS5_IJNSA_ILi0EEESU_SU_EEEEENS5_IJNS4_10UnderscoreESX_SX_EEEEENS4_13SM90_TMA_LOADENS4_14ComposedLayoutINS4_7SwizzleILi3ELi4ELi3EEENS4_18smem_ptr_flag_bitsILi16EEENST_INS5_IJNSA_ILi8EEESF_EEENS5_IJSF_SB_EEEEEEEvNS4_8identityES10_S1A_vS1B_EENS_8epilogue10collective6detail29Sm90TmaWarpSpecializedAdapterINS1E_15DefaultEpilogueISI_SJ_SJ_NS1D_6thread17LinearCombinationISI_Li1EffLNS1I_9ScaleType4KindE0ELNS_15FloatRoundStyleE2ESI_EENS1_15EpilogueDefaultEEEEEvvEEEEvNT_6ParamsE,"aw",@nobits
	.sectionflags	@""
	.align	16
	.zero		1024


//--------------------- .nv.shared.reserved.0     --------------------------
	.section	.nv.shared.reserved.0,"aw",@nobits
	.weak		__nv_reservedSMEM_offset_0_alias
	.size		__nv_reservedSMEM_offset_0_alias, 0, 0
	.other		__nv_reservedSMEM_offset_0_alias,@"STO_CUDA_RESERVED_SHARED STV_DEFAULT"
__nv_reservedSMEM_offset_0_alias:
	.zero		0


//--------------------- .nv.global                --------------------------
	.section	.nv.global,"aw",@nobits
.nv.global:
	.type		_ZN40_INTERNAL_7c012d49_4_k_cu_a25d49ff_224324cute1_E,@object
	.size		_ZN40_INTERNAL_7c012d49_4_k_cu_a25d49ff_224324cute1_E,(_ZN40_INTERNAL_7c012d49_4_k_cu_a25d49ff_224324cuda3std3__45__cpo6cbeginE - _ZN40_INTERNAL_7c012d49_4_k_cu_a25d49ff_224324cute1_E)
_ZN40_INTERNAL_7c012d49_4_k_cu_a25d49ff_224324cute1_E:
	.zero		1
	.type		_ZN40_INTERNAL_7c012d49_4_k_cu_a25d49ff_224324cuda3std3__45__cpo6cbeginE,@object
	.size		_ZN40_INTERNAL_7c012d49_4_k_cu_a25d49ff_224324cuda3std3__45__cpo6cbeginE,(_ZN40_INTERNAL_7c012d49_4_k_cu_a25d49ff_224324cuda3std3__48in_placeE - _ZN40_INTERNAL_7c012d49_4_k_cu_a25d49ff_224324cuda3std3__45__cpo6cbeginE)
_ZN40_INTERNAL_7c012d49_4_k_cu_a25d49ff_224324cuda3std3__45__cpo6cbeginE:
	.zero		1
	.type		_ZN40_INTERNAL_7c012d49_4_k_cu_a25d49ff_224324cuda3std3__48in_placeE,@object
	.size		_ZN40_INTERNAL_7c012d49_4_k_cu_a25d49ff_224324cuda3std3__48in_placeE,(_ZN40_INTERNAL_7c012d49_4_k_cu_a25d49ff_224324cuda3std6ranges3__45__cpo9iter_moveE - _ZN40_INTERNAL_7c012d49_4_k_cu_a25d49ff_224324cuda3std3__48in_placeE)
_ZN40_INTERNAL_7c012d49_4_k_cu_a25d49ff_224324cuda3std3__48in_placeE:
	.zero		1
	.type		_ZN40_INTERNAL_7c012d49_4_k_cu_a25d49ff_224324cuda3std6ranges3__45__cpo9iter_moveE,@object
	.size		_ZN40_INTERNAL_7c012d49_4_k_cu_a25d49ff_224324cuda3std6ranges3__45__cpo9iter_moveE,(_ZN40_INTERNAL_7c012d49_4_k_cu_a25d49ff_224324cuda3std3__45__cpo5beginE - _ZN40_INTERNAL_7c012d49_4_k_cu_a25d49ff_224324cuda3std6ranges3__45__cpo9iter_moveE)
_ZN40_INTERNAL_7c012d49_4_k_cu_a25d49ff_224324cuda3std6ranges3__45__cpo9iter_moveE:
	.zero		1
	.type		_ZN40_INTERNAL_7c012d49_4_k_cu_a25d49ff_224324cuda3std3__45__cpo5beginE,@object
	.size		_ZN40_INTERNAL_7c012d49_4_k_cu_a25d49ff_224324cuda3std3__45__cpo5beginE,(_ZN40_INTERNAL_7c012d49_4_k_cu_a25d49ff_224324cuda3std3__442_GLOBAL__N__7c012d49_4_k_cu_a25d49ff_224326ignoreE - _ZN40_INTERNAL_7c012d49_4_k_cu_a25d49ff_224324cuda3std3__45__cpo5beginE)
_ZN40_INTERNAL_7c012d49_4_k_cu_a25d49ff_224324cuda3std3__45__cpo5beginE:
	.zero		1
	.type		_ZN40_INTERNAL_7c012d49_4_k_cu_a25d49ff_224324cuda3std3__442_GLOBAL__N__7c012d49_4_k_cu_a25d49ff_224326ignoreE,@object
	.size		_ZN40_INTERNAL_7c012d49_4_k_cu_a25d49ff_224324cuda3std3__442_GLOBAL__N__7c012d49_4_k_cu_a25d49ff_224326ignoreE,(_ZN40_INTERNAL_7c012d49_4_k_cu_a25d49ff_224324cute7productE - _ZN40_INTERNAL_7c012d49_4_k_cu_a25d49ff_224324cuda3std3__442_GLOBAL__N__7c012d49_4_k_cu_a25d49ff_224326ignoreE)
_ZN40_INTERNAL_7c012d49_4_k_cu_a25d49ff_224324cuda3std3__442_GLOBAL__N__7c012d49_4_k_cu_a25d49ff_224326ignoreE:
	.zero		1
	.type		_ZN40_INTERNAL_7c012d49_4_k_cu_a25d49ff_224324cute7productE,@object
	.size		_ZN40_INTERNAL_7c012d49_4_k_cu_a25d49ff_224324cute7productE,(_ZN40_INTERNAL_7c012d49_4_k_cu_a25d49ff_224324cuda3std3__45__cpo3endE - _ZN40_INTERNAL_7c012d49_4_k_cu_a25d49ff_224324cute7productE)
_ZN40_INTERNAL_7c012d49_4_k_cu_a25d49ff_224324cute7productE:
	.zero		1
	.type		_ZN40_INTERNAL_7c012d49_4_k_cu_a25d49ff_224324cuda3std3__45__cpo3endE,@object
	.size		_ZN40_INTERNAL_7c012d49_4_k_cu_a25d49ff_224324cuda3std3__45__cpo3endE,(_ZN40_INTERNAL_7c012d49_4_k_cu_a25d49ff_224324cuda3std3__419piecewise_constructE - _ZN40_INTERNAL_7c012d49_4_k_cu_a25d49ff_224324cuda3std3__45__cpo3endE)
_ZN40_INTERNAL_7c012d49_4_k_cu_a25d49ff_224324cuda3std3__45__cpo3endE:
	.zero		1
	.type		_ZN40_INTERNAL_7c012d49_4_k_cu_a25d49ff_224324cuda3std3__419piecewise_constructE,@object
	.size		_ZN40_INTERNAL_7c012d49_4_k_cu_a25d49ff_224324cuda3std3__419piecewise_constructE,(_ZN40_INTERNAL_7c012d49_4_k_cu_a25d49ff_224324cuda3std3__45__cpo4cendE - _ZN40_INTERNAL_7c012d49_4_k_cu_a25d49ff_224324cuda3std3__419piecewise_constructE)
_ZN40_INTERNAL_7c012d49_4_k_cu_a25d49ff_224324cuda3std3__419piecewise_constructE:
	.zero		1
	.type		_ZN40_INTERNAL_7c012d49_4_k_cu_a25d49ff_224324cuda3std3__45__cpo4cendE,@object
	.size		_ZN40_INTERNAL_7c012d49_4_k_cu_a25d49ff_224324cuda3std3__45__cpo4cendE,(_ZN40_INTERNAL_7c012d49_4_k_cu_a25d49ff_224324cuda3std6ranges3__45__cpo4swapE - _ZN40_INTERNAL_7c012d49_4_k_cu_a25d49ff_224324cuda3std3__45__cpo4cendE)
_ZN40_INTERNAL_7c012d49_4_k_cu_a25d49ff_224324cuda3std3__45__cpo4cendE:
	.zero		1
	.type		_ZN40_INTERNAL_7c012d49_4_k_cu_a25d49ff_224324cuda3std6ranges3__45__cpo4swapE,@object
	.size		_ZN40_INTERNAL_7c012d49_4_k_cu_a25d49ff_224324cuda3std6ranges3__45__cpo4swapE,(.L_8 - _ZN40_INTERNAL_7c012d49_4_k_cu_a25d49ff_224324cuda3std6ranges3__45__cpo4swapE)
_ZN40_INTERNAL_7c012d49_4_k_cu_a25d49ff_224324cuda3std6ranges3__45__cpo4swapE:
	.zero		1
.L_8:


//--------------------- .nv.constant0._ZN7cutlass13device_kernelINS_4gemm6kernel13GemmUniversalIN4cute5tupleIJiiiiEEENS1_10collective13CollectiveMmaINS1_34MainloopSm90TmaGmmaWarpSpecializedILi5ENS5_IJNS4_1CILi1EEESB_SB_EEENS1_32KernelTmaWarpSpecializedPingpongEEENS5_IJNSA_ILi64EEESF_NSA_ILi128EEEEEENS_6half_tENS5_IJlSB_lEEESI_SJ_NS4_8TiledMMAINS4_8MMA_AtomIJNS4_4SM904GMMA25MMA_64x64x16_F32F16F16_SSILNSN_5MajorE0ELSP_0ELNSN_7ScaleInE1ELSQ_1EEEEEENS4_6LayoutISC_NS5_IJNSA_ILi0EEESU_SU_EEEEENS5_IJNS4_10UnderscoreESX_SX_EEEEENS4_13SM90_TMA_LOADENS4_14ComposedLayoutINS4_7SwizzleILi3ELi4ELi3EEENS4_18smem_ptr_flag_bitsILi16EEENST_INS5_IJNSA_ILi8EEESF_EEENS5_IJSF_SB_EEEEEEEvNS4_8identityES10_S1A_vS1B_EENS_8epilogue10collective6detail29Sm90TmaWarpSpecializedAdapterINS1E_15DefaultEpilogueISI_SJ_SJ_NS1D_6thread17LinearCombinationISI_Li1EffLNS1I_9ScaleType4KindE0ELNS_15FloatRoundStyleE2ESI_EENS1_15EpilogueDefaultEEEEEvvEEEEvNT_6ParamsE --------------------------
	.section	.nv.constant0._ZN7cutlass13device_kernelINS_4gemm6kernel13GemmUniversalIN4cute5tupleIJiiiiEEENS1_10collective13CollectiveMmaINS1_34MainloopSm90TmaGmmaWarpSpecializedILi5ENS5_IJNS4_1CILi1EEESB_SB_EEENS1_32KernelTmaWarpSpecializedPingpongEEENS5_IJNSA_ILi64EEESF_NSA_ILi128EEEEEENS_6half_tENS5_IJlSB_lEEESI_SJ_NS4_8TiledMMAINS4_8MMA_AtomIJNS4_4SM904GMMA25MMA_64x64x16_F32F16F16_SSILNSN_5MajorE0ELSP_0ELNSN_7ScaleInE1ELSQ_1EEEEEENS4_6LayoutISC_NS5_IJNSA_ILi0EEESU_SU_EEEEENS5_IJNS4_10UnderscoreESX_SX_EEEEENS4_13SM90_TMA_LOADENS4_14ComposedLayoutINS4_7SwizzleILi3ELi4ELi3EEENS4_18smem_ptr_flag_bitsILi16EEENST_INS5_IJNSA_ILi8EEESF_EEENS5_IJSF_SB_EEEEEEEvNS4_8identityES10_S1A_vS1B_EENS_8epilogue10collective6detail29Sm90TmaWarpSpecializedAdapterINS1E_15DefaultEpilogueISI_SJ_SJ_NS1D_6thread17LinearCombinationISI_Li1EffLNS1I_9ScaleType4KindE0ELNS_15FloatRoundStyleE2ESI_EENS1_15EpilogueDefaultEEEEEvvEEEEvNT_6ParamsE,"a",@progbits
	.sectionflags	@""
	.align	4
.nv.constant0._ZN7cutlass13device_kernelINS_4gemm6kernel13GemmUniversalIN4cute5tupleIJiiiiEEENS1_10collective13CollectiveMmaINS1_34MainloopSm90TmaGmmaWarpSpecializedILi5ENS5_IJNS4_1CILi1EEESB_SB_EEENS1_32KernelTmaWarpSpecializedPingpongEEENS5_IJNSA_ILi64EEESF_NSA_ILi128EEEEEENS_6half_tENS5_IJlSB_lEEESI_SJ_NS4_8TiledMMAINS4_8MMA_AtomIJNS4_4SM904GMMA25MMA_64x64x16_F32F16F16_SSILNSN_5MajorE0ELSP_0ELNSN_7ScaleInE1ELSQ_1EEEEEENS4_6LayoutISC_NS5_IJNSA_ILi0EEESU_SU_EEEEENS5_IJNS4_10UnderscoreESX_SX_EEEEENS4_13SM90_TMA_LOADENS4_14ComposedLayoutINS4_7SwizzleILi3ELi4ELi3EEENS4_18smem_ptr_flag_bitsILi16EEENST_INS5_IJNSA_ILi8EEESF_EEENS5_IJSF_SB_EEEEEEEvNS4_8identityES10_S1A_vS1B_EENS_8epilogue10collective6detail29Sm90TmaWarpSpecializedAdapterINS1E_15DefaultEpilogueISI_SJ_SJ_NS1D_6thread17LinearCombinationISI_Li1EffLNS1I_9ScaleType4KindE0ELNS_15FloatRoundStyleE2ESI_EENS1_15EpilogueDefaultEEEEEvvEEEEvNT_6ParamsE:
	.zero		1664


//--------------------- SYMBOLS --------------------------

	.type		.nv.reservedSmem.offset0,@object
	.size		.nv.reservedSmem.offset0,0x4
	.type		__assertfail,@function
